//
// Generated by NVIDIA NVVM Compiler
//
// Compiler Build ID: CL-36424714
// Cuda compilation tools, release 13.0, V13.0.88
// Based on NVVM 20.0.0
//

.version 9.0
.target sm_100
.address_size 64

	// .globl	_Z37calculateCorrelationCoefficientMatrixPdPKdiii
.global .align 1 .b8 _ZN34_INTERNAL_b894f7c1_4_k_cu_6bdcceec4cuda3std3__45__cpo5beginE[1];
.global .align 1 .b8 _ZN34_INTERNAL_b894f7c1_4_k_cu_6bdcceec4cuda3std3__45__cpo3endE[1];
.global .align 1 .b8 _ZN34_INTERNAL_b894f7c1_4_k_cu_6bdcceec4cuda3std3__45__cpo6cbeginE[1];
.global .align 1 .b8 _ZN34_INTERNAL_b894f7c1_4_k_cu_6bdcceec4cuda3std3__45__cpo4cendE[1];
.global .align 1 .b8 _ZN34_INTERNAL_b894f7c1_4_k_cu_6bdcceec4cuda3std3__45__cpo6rbeginE[1];
.global .align 1 .b8 _ZN34_INTERNAL_b894f7c1_4_k_cu_6bdcceec4cuda3std3__45__cpo4rendE[1];
.global .align 1 .b8 _ZN34_INTERNAL_b894f7c1_4_k_cu_6bdcceec4cuda3std3__45__cpo7crbeginE[1];
.global .align 1 .b8 _ZN34_INTERNAL_b894f7c1_4_k_cu_6bdcceec4cuda3std3__45__cpo5crendE[1];
.global .align 1 .b8 _ZN34_INTERNAL_b894f7c1_4_k_cu_6bdcceec4cuda3std3__436_GLOBAL__N__b894f7c1_4_k_cu_6bdcceec6ignoreE[1];
.global .align 1 .b8 _ZN34_INTERNAL_b894f7c1_4_k_cu_6bdcceec4cuda3std3__419piecewise_constructE[1];
.global .align 1 .b8 _ZN34_INTERNAL_b894f7c1_4_k_cu_6bdcceec4cuda3std3__48in_placeE[1];
.global .align 1 .b8 _ZN34_INTERNAL_b894f7c1_4_k_cu_6bdcceec4cuda3std3__420unreachable_sentinelE[1];
.global .align 1 .b8 _ZN34_INTERNAL_b894f7c1_4_k_cu_6bdcceec4cuda3std3__47nulloptE[1];
.global .align 1 .b8 _ZN34_INTERNAL_b894f7c1_4_k_cu_6bdcceec4cuda3std3__48unexpectE[1];
.global .align 1 .b8 _ZN34_INTERNAL_b894f7c1_4_k_cu_6bdcceec4cuda3std6ranges3__45__cpo4swapE[1];
.global .align 1 .b8 _ZN34_INTERNAL_b894f7c1_4_k_cu_6bdcceec4cuda3std6ranges3__45__cpo9iter_moveE[1];
.global .align 1 .b8 _ZN34_INTERNAL_b894f7c1_4_k_cu_6bdcceec4cuda3std6ranges3__45__cpo5beginE[1];
.global .align 1 .b8 _ZN34_INTERNAL_b894f7c1_4_k_cu_6bdcceec4cuda3std6ranges3__45__cpo3endE[1];
.global .align 1 .b8 _ZN34_INTERNAL_b894f7c1_4_k_cu_6bdcceec4cuda3std6ranges3__45__cpo6cbeginE[1];
.global .align 1 .b8 _ZN34_INTERNAL_b894f7c1_4_k_cu_6bdcceec4cuda3std6ranges3__45__cpo4cendE[1];
.global .align 1 .b8 _ZN34_INTERNAL_b894f7c1_4_k_cu_6bdcceec4cuda3std6ranges3__45__cpo7advanceE[1];
.global .align 1 .b8 _ZN34_INTERNAL_b894f7c1_4_k_cu_6bdcceec4cuda3std6ranges3__45__cpo9iter_swapE[1];
.global .align 1 .b8 _ZN34_INTERNAL_b894f7c1_4_k_cu_6bdcceec4cuda3std6ranges3__45__cpo4nextE[1];
.global .align 1 .b8 _ZN34_INTERNAL_b894f7c1_4_k_cu_6bdcceec4cuda3std6ranges3__45__cpo4prevE[1];
.global .align 1 .b8 _ZN34_INTERNAL_b894f7c1_4_k_cu_6bdcceec4cuda3std6ranges3__45__cpo4dataE[1];
.global .align 1 .b8 _ZN34_INTERNAL_b894f7c1_4_k_cu_6bdcceec4cuda3std6ranges3__45__cpo5cdataE[1];
.global .align 1 .b8 _ZN34_INTERNAL_b894f7c1_4_k_cu_6bdcceec4cuda3std6ranges3__45__cpo4sizeE[1];
.global .align 1 .b8 _ZN34_INTERNAL_b894f7c1_4_k_cu_6bdcceec4cuda3std6ranges3__45__cpo5ssizeE[1];
.global .align 1 .b8 _ZN34_INTERNAL_b894f7c1_4_k_cu_6bdcceec4cuda3std6ranges3__45__cpo8distanceE[1];
.global .align 1 .b8 _ZN34_INTERNAL_b894f7c1_4_k_cu_6bdcceec6thrust24THRUST_300001_SM_1000_NS8cuda_cub3parE[1];
.global .align 1 .b8 _ZN34_INTERNAL_b894f7c1_4_k_cu_6bdcceec6thrust24THRUST_300001_SM_1000_NS8cuda_cub10par_nosyncE[1];
.global .align 1 .b8 _ZN34_INTERNAL_b894f7c1_4_k_cu_6bdcceec6thrust24THRUST_300001_SM_1000_NS6system6detail10sequential3seqE[1];
.global .align 1 .b8 _ZN34_INTERNAL_b894f7c1_4_k_cu_6bdcceec6thrust24THRUST_300001_SM_1000_NS6system3cpp3parE[1];
.global .align 1 .b8 _ZN34_INTERNAL_b894f7c1_4_k_cu_6bdcceec6thrust24THRUST_300001_SM_1000_NS12placeholders2_1E[1];
.global .align 1 .b8 _ZN34_INTERNAL_b894f7c1_4_k_cu_6bdcceec6thrust24THRUST_300001_SM_1000_NS12placeholders2_2E[1];
.global .align 1 .b8 _ZN34_INTERNAL_b894f7c1_4_k_cu_6bdcceec6thrust24THRUST_300001_SM_1000_NS12placeholders2_3E[1];
.global .align 1 .b8 _ZN34_INTERNAL_b894f7c1_4_k_cu_6bdcceec6thrust24THRUST_300001_SM_1000_NS12placeholders2_4E[1];
.global .align 1 .b8 _ZN34_INTERNAL_b894f7c1_4_k_cu_6bdcceec6thrust24THRUST_300001_SM_1000_NS12placeholders2_5E[1];
.global .align 1 .b8 _ZN34_INTERNAL_b894f7c1_4_k_cu_6bdcceec6thrust24THRUST_300001_SM_1000_NS12placeholders2_6E[1];
.global .align 1 .b8 _ZN34_INTERNAL_b894f7c1_4_k_cu_6bdcceec6thrust24THRUST_300001_SM_1000_NS12placeholders2_7E[1];
.global .align 1 .b8 _ZN34_INTERNAL_b894f7c1_4_k_cu_6bdcceec6thrust24THRUST_300001_SM_1000_NS12placeholders2_8E[1];
.global .align 1 .b8 _ZN34_INTERNAL_b894f7c1_4_k_cu_6bdcceec6thrust24THRUST_300001_SM_1000_NS12placeholders2_9E[1];
.global .align 1 .b8 _ZN34_INTERNAL_b894f7c1_4_k_cu_6bdcceec6thrust24THRUST_300001_SM_1000_NS12placeholders3_10E[1];
.global .align 1 .b8 _ZN34_INTERNAL_b894f7c1_4_k_cu_6bdcceec6thrust24THRUST_300001_SM_1000_NS3seqE[1];
.global .align 1 .b8 _ZN34_INTERNAL_b894f7c1_4_k_cu_6bdcceec6thrust24THRUST_300001_SM_1000_NS6deviceE[1];

.visible .entry _Z37calculateCorrelationCoefficientMatrixPdPKdiii(
	.param .u64 .ptr .align 1 _Z37calculateCorrelationCoefficientMatrixPdPKdiii_param_0,
	.param .u64 .ptr .align 1 _Z37calculateCorrelationCoefficientMatrixPdPKdiii_param_1,
	.param .u32 _Z37calculateCorrelationCoefficientMatrixPdPKdiii_param_2,
	.param .u32 _Z37calculateCorrelationCoefficientMatrixPdPKdiii_param_3,
	.param .u32 _Z37calculateCorrelationCoefficientMatrixPdPKdiii_param_4
)
{
	.reg .pred 	%p<68>;
	.reg .b32 	%r<190>;
	.reg .b64 	%rd<177>;
	.reg .b64 	%fd<626>;

	ld.param.u64 	%rd53, [_Z37calculateCorrelationCoefficientMatrixPdPKdiii_param_1];
	ld.param.u32 	%r121, [_Z37calculateCorrelationCoefficientMatrixPdPKdiii_param_2];
	ld.param.u32 	%r122, [_Z37calculateCorrelationCoefficientMatrixPdPKdiii_param_3];
	ld.param.u32 	%r123, [_Z37calculateCorrelationCoefficientMatrixPdPKdiii_param_4];
	cvta.to.global.u64 	%rd1, %rd53;
	mov.u32 	%r124, %ctaid.x;
	mov.u32 	%r125, %ntid.x;
	mov.u32 	%r126, %tid.x;
	mad.lo.s32 	%r1, %r124, %r125, %r126;
	add.s32 	%r127, %r121, -1;
	mul.lo.s32 	%r128, %r127, %r121;
	shr.u32 	%r129, %r128, 31;
	add.s32 	%r130, %r128, %r129;
	shr.s32 	%r2, %r130, 1;
	mul.lo.s32 	%r131, %r2, %r123;
	setp.ge.s32 	%p1, %r1, %r131;
	@%p1 bra 	$L__BB0_98;
	setp.lt.s32 	%p2, %r121, 1;
	mov.b32 	%r153, 1;
	mov.u32 	%r154, %r153;
	@%p2 bra 	$L__BB0_6;
	rem.s32 	%r152, %r1, %r2;
	mov.b32 	%r151, 0;
$L__BB0_3:
	not.b32 	%r134, %r151;
	add.s32 	%r6, %r121, %r134;
	setp.ge.s32 	%p3, %r152, %r6;
	@%p3 bra 	$L__BB0_5;
	add.s32 	%r136, %r152, %r151;
	add.s32 	%r154, %r136, 1;
	mov.u32 	%r153, %r151;
	bra.uni 	$L__BB0_6;
$L__BB0_5:
	sub.s32 	%r152, %r152, %r6;
	add.s32 	%r151, %r151, 1;
	setp.ne.s32 	%p4, %r151, %r121;
	mov.u32 	%r154, %r153;
	@%p4 bra 	$L__BB0_3;
$L__BB0_6:
	mul.lo.s32 	%r137, %r122, %r121;
	div.s32 	%r138, %r1, %r2;
	mul.lo.s32 	%r12, %r137, %r138;
	mul.wide.s32 	%rd54, %r12, 8;
	add.s64 	%rd55, %rd1, %rd54;
	mul.lo.s32 	%r13, %r153, %r122;
	mul.wide.s32 	%rd56, %r13, 8;
	add.s64 	%rd2, %rd55, %rd56;
	mul.lo.s32 	%r14, %r154, %r122;
	mul.wide.s32 	%rd57, %r14, 8;
	add.s64 	%rd3, %rd55, %rd57;
	setp.lt.s32 	%p5, %r122, 1;
	mov.f64 	%fd570, 0d0000000000000000;
	@%p5 bra 	$L__BB0_19;
	add.s32 	%r140, %r122, -1;
	and.b32  	%r15, %r122, 15;
	setp.lt.u32 	%p6, %r140, 15;
	mov.f64 	%fd570, 0d0000000000000000;
	mov.b32 	%r155, 0;
	@%p6 bra 	$L__BB0_10;
	and.b32  	%r155, %r122, 2147483632;
	neg.s32 	%r159, %r155;
	add.s64 	%rd60, %rd54, %rd56;
	add.s64 	%rd61, %rd60, %rd1;
	add.s64 	%rd164, %rd61, 64;
	add.s64 	%rd63, %rd54, %rd57;
	add.s64 	%rd64, %rd63, %rd1;
	add.s64 	%rd163, %rd64, 64;
	mov.f64 	%fd570, 0d0000000000000000;
$L__BB0_9:
	.pragma "nounroll";
	ld.global.f64 	%fd98, [%rd164+-64];
	ld.global.f64 	%fd99, [%rd163+-64];
	fma.rn.f64 	%fd100, %fd98, %fd99, %fd570;
	ld.global.f64 	%fd101, [%rd164+-56];
	ld.global.f64 	%fd102, [%rd163+-56];
	fma.rn.f64 	%fd103, %fd101, %fd102, %fd100;
	ld.global.f64 	%fd104, [%rd164+-48];
	ld.global.f64 	%fd105, [%rd163+-48];
	fma.rn.f64 	%fd106, %fd104, %fd105, %fd103;
	ld.global.f64 	%fd107, [%rd164+-40];
	ld.global.f64 	%fd108, [%rd163+-40];
	fma.rn.f64 	%fd109, %fd107, %fd108, %fd106;
	ld.global.f64 	%fd110, [%rd164+-32];
	ld.global.f64 	%fd111, [%rd163+-32];
	fma.rn.f64 	%fd112, %fd110, %fd111, %fd109;
	ld.global.f64 	%fd113, [%rd164+-24];
	ld.global.f64 	%fd114, [%rd163+-24];
	fma.rn.f64 	%fd115, %fd113, %fd114, %fd112;
	ld.global.f64 	%fd116, [%rd164+-16];
	ld.global.f64 	%fd117, [%rd163+-16];
	fma.rn.f64 	%fd118, %fd116, %fd117, %fd115;
	ld.global.f64 	%fd119, [%rd164+-8];
	ld.global.f64 	%fd120, [%rd163+-8];
	fma.rn.f64 	%fd121, %fd119, %fd120, %fd118;
	ld.global.f64 	%fd122, [%rd164];
	ld.global.f64 	%fd123, [%rd163];
	fma.rn.f64 	%fd124, %fd122, %fd123, %fd121;
	ld.global.f64 	%fd125, [%rd164+8];
	ld.global.f64 	%fd126, [%rd163+8];
	fma.rn.f64 	%fd127, %fd125, %fd126, %fd124;
	ld.global.f64 	%fd128, [%rd164+16];
	ld.global.f64 	%fd129, [%rd163+16];
	fma.rn.f64 	%fd130, %fd128, %fd129, %fd127;
	ld.global.f64 	%fd131, [%rd164+24];
	ld.global.f64 	%fd132, [%rd163+24];
	fma.rn.f64 	%fd133, %fd131, %fd132, %fd130;
	ld.global.f64 	%fd134, [%rd164+32];
	ld.global.f64 	%fd135, [%rd163+32];
	fma.rn.f64 	%fd136, %fd134, %fd135, %fd133;
	ld.global.f64 	%fd137, [%rd164+40];
	ld.global.f64 	%fd138, [%rd163+40];
	fma.rn.f64 	%fd139, %fd137, %fd138, %fd136;
	ld.global.f64 	%fd140, [%rd164+48];
	ld.global.f64 	%fd141, [%rd163+48];
	fma.rn.f64 	%fd142, %fd140, %fd141, %fd139;
	ld.global.f64 	%fd143, [%rd164+56];
	ld.global.f64 	%fd144, [%rd163+56];
	fma.rn.f64 	%fd570, %fd143, %fd144, %fd142;
	add.s32 	%r159, %r159, 16;
	add.s64 	%rd164, %rd164, 128;
	add.s64 	%rd163, %rd163, 128;
	setp.eq.s32 	%p7, %r159, 0;
	@%p7 bra 	$L__BB0_10;
	bra.uni 	$L__BB0_9;
$L__BB0_10:
	setp.eq.s32 	%p8, %r15, 0;
	@%p8 bra 	$L__BB0_19;
	and.b32  	%r19, %r122, 7;
	setp.lt.u32 	%p9, %r15, 8;
	@%p9 bra 	$L__BB0_13;
	mul.wide.u32 	%rd65, %r155, 8;
	add.s64 	%rd66, %rd2, %rd65;
	ld.global.f64 	%fd146, [%rd66];
	add.s64 	%rd67, %rd3, %rd65;
	ld.global.f64 	%fd147, [%rd67];
	fma.rn.f64 	%fd148, %fd146, %fd147, %fd570;
	ld.global.f64 	%fd149, [%rd66+8];
	ld.global.f64 	%fd150, [%rd67+8];
	fma.rn.f64 	%fd151, %fd149, %fd150, %fd148;
	ld.global.f64 	%fd152, [%rd66+16];
	ld.global.f64 	%fd153, [%rd67+16];
	fma.rn.f64 	%fd154, %fd152, %fd153, %fd151;
	ld.global.f64 	%fd155, [%rd66+24];
	ld.global.f64 	%fd156, [%rd67+24];
	fma.rn.f64 	%fd157, %fd155, %fd156, %fd154;
	ld.global.f64 	%fd158, [%rd66+32];
	ld.global.f64 	%fd159, [%rd67+32];
	fma.rn.f64 	%fd160, %fd158, %fd159, %fd157;
	ld.global.f64 	%fd161, [%rd66+40];
	ld.global.f64 	%fd162, [%rd67+40];
	fma.rn.f64 	%fd163, %fd161, %fd162, %fd160;
	ld.global.f64 	%fd164, [%rd66+48];
	ld.global.f64 	%fd165, [%rd67+48];
	fma.rn.f64 	%fd166, %fd164, %fd165, %fd163;
	ld.global.f64 	%fd167, [%rd66+56];
	ld.global.f64 	%fd168, [%rd67+56];
	fma.rn.f64 	%fd570, %fd167, %fd168, %fd166;
	add.s32 	%r155, %r155, 8;
$L__BB0_13:
	setp.eq.s32 	%p10, %r19, 0;
	@%p10 bra 	$L__BB0_19;
	and.b32  	%r22, %r122, 3;
	setp.lt.u32 	%p11, %r19, 4;
	@%p11 bra 	$L__BB0_16;
	mul.wide.u32 	%rd68, %r155, 8;
	add.s64 	%rd69, %rd2, %rd68;
	ld.global.f64 	%fd170, [%rd69];
	add.s64 	%rd70, %rd3, %rd68;
	ld.global.f64 	%fd171, [%rd70];
	fma.rn.f64 	%fd172, %fd170, %fd171, %fd570;
	ld.global.f64 	%fd173, [%rd69+8];
	ld.global.f64 	%fd174, [%rd70+8];
	fma.rn.f64 	%fd175, %fd173, %fd174, %fd172;
	ld.global.f64 	%fd176, [%rd69+16];
	ld.global.f64 	%fd177, [%rd70+16];
	fma.rn.f64 	%fd178, %fd176, %fd177, %fd175;
	ld.global.f64 	%fd179, [%rd69+24];
	ld.global.f64 	%fd180, [%rd70+24];
	fma.rn.f64 	%fd570, %fd179, %fd180, %fd178;
	add.s32 	%r155, %r155, 4;
$L__BB0_16:
	setp.eq.s32 	%p12, %r22, 0;
	@%p12 bra 	$L__BB0_19;
	add.s64 	%rd73, %rd54, %rd57;
	mul.wide.u32 	%rd74, %r155, 8;
	add.s64 	%rd75, %rd73, %rd74;
	add.s64 	%rd162, %rd1, %rd75;
	mul.wide.s32 	%rd76, %r13, 8;
	add.s64 	%rd77, %rd54, %rd76;
	add.s64 	%rd78, %rd77, %rd74;
	add.s64 	%rd161, %rd1, %rd78;
	neg.s32 	%r158, %r22;
$L__BB0_18:
	.pragma "nounroll";
	ld.global.f64 	%fd181, [%rd161];
	ld.global.f64 	%fd182, [%rd162];
	fma.rn.f64 	%fd570, %fd181, %fd182, %fd570;
	add.s64 	%rd162, %rd162, 8;
	add.s64 	%rd161, %rd161, 8;
	add.s32 	%r158, %r158, 1;
	setp.ne.s32 	%p13, %r158, 0;
	@%p13 bra 	$L__BB0_18;
$L__BB0_19:
	setp.lt.s32 	%p14, %r122, 1;
	mov.f64 	%fd580, 0d0000000000000000;
	@%p14 bra 	$L__BB0_32;
	add.s32 	%r142, %r122, -1;
	and.b32  	%r28, %r122, 15;
	setp.lt.u32 	%p15, %r142, 15;
	mov.f64 	%fd580, 0d0000000000000000;
	mov.b32 	%r161, 0;
	@%p15 bra 	$L__BB0_23;
	and.b32  	%r161, %r122, 2147483632;
	neg.s32 	%r160, %r161;
	add.s64 	%rd81, %rd54, %rd56;
	add.s64 	%rd82, %rd81, %rd1;
	add.s64 	%rd165, %rd82, 64;
	mov.f64 	%fd580, 0d0000000000000000;
$L__BB0_22:
	.pragma "nounroll";
	ld.global.f64 	%fd187, [%rd165+-64];
	add.f64 	%fd188, %fd580, %fd187;
	ld.global.f64 	%fd189, [%rd165+-56];
	add.f64 	%fd190, %fd188, %fd189;
	ld.global.f64 	%fd191, [%rd165+-48];
	add.f64 	%fd192, %fd190, %fd191;
	ld.global.f64 	%fd193, [%rd165+-40];
	add.f64 	%fd194, %fd192, %fd193;
	ld.global.f64 	%fd195, [%rd165+-32];
	add.f64 	%fd196, %fd194, %fd195;
	ld.global.f64 	%fd197, [%rd165+-24];
	add.f64 	%fd198, %fd196, %fd197;
	ld.global.f64 	%fd199, [%rd165+-16];
	add.f64 	%fd200, %fd198, %fd199;
	ld.global.f64 	%fd201, [%rd165+-8];
	add.f64 	%fd202, %fd200, %fd201;
	ld.global.f64 	%fd203, [%rd165];
	add.f64 	%fd204, %fd202, %fd203;
	ld.global.f64 	%fd205, [%rd165+8];
	add.f64 	%fd206, %fd204, %fd205;
	ld.global.f64 	%fd207, [%rd165+16];
	add.f64 	%fd208, %fd206, %fd207;
	ld.global.f64 	%fd209, [%rd165+24];
	add.f64 	%fd210, %fd208, %fd209;
	ld.global.f64 	%fd211, [%rd165+32];
	add.f64 	%fd212, %fd210, %fd211;
	ld.global.f64 	%fd213, [%rd165+40];
	add.f64 	%fd214, %fd212, %fd213;
	ld.global.f64 	%fd215, [%rd165+48];
	add.f64 	%fd216, %fd214, %fd215;
	ld.global.f64 	%fd217, [%rd165+56];
	add.f64 	%fd580, %fd216, %fd217;
	add.s32 	%r160, %r160, 16;
	add.s64 	%rd165, %rd165, 128;
	setp.ne.s32 	%p16, %r160, 0;
	@%p16 bra 	$L__BB0_22;
$L__BB0_23:
	setp.eq.s32 	%p17, %r28, 0;
	@%p17 bra 	$L__BB0_32;
	and.b32  	%r36, %r122, 7;
	setp.lt.u32 	%p18, %r28, 8;
	@%p18 bra 	$L__BB0_26;
	mul.wide.u32 	%rd83, %r161, 8;
	add.s64 	%rd84, %rd2, %rd83;
	ld.global.f64 	%fd219, [%rd84];
	add.f64 	%fd220, %fd580, %fd219;
	ld.global.f64 	%fd221, [%rd84+8];
	add.f64 	%fd222, %fd220, %fd221;
	ld.global.f64 	%fd223, [%rd84+16];
	add.f64 	%fd224, %fd222, %fd223;
	ld.global.f64 	%fd225, [%rd84+24];
	add.f64 	%fd226, %fd224, %fd225;
	ld.global.f64 	%fd227, [%rd84+32];
	add.f64 	%fd228, %fd226, %fd227;
	ld.global.f64 	%fd229, [%rd84+40];
	add.f64 	%fd230, %fd228, %fd229;
	ld.global.f64 	%fd231, [%rd84+48];
	add.f64 	%fd232, %fd230, %fd231;
	ld.global.f64 	%fd233, [%rd84+56];
	add.f64 	%fd580, %fd232, %fd233;
	add.s32 	%r161, %r161, 8;
$L__BB0_26:
	setp.eq.s32 	%p19, %r36, 0;
	@%p19 bra 	$L__BB0_32;
	and.b32  	%r39, %r122, 3;
	setp.lt.u32 	%p20, %r36, 4;
	@%p20 bra 	$L__BB0_29;
	mul.wide.u32 	%rd85, %r161, 8;
	add.s64 	%rd86, %rd2, %rd85;
	ld.global.f64 	%fd235, [%rd86];
	add.f64 	%fd236, %fd580, %fd235;
	ld.global.f64 	%fd237, [%rd86+8];
	add.f64 	%fd238, %fd236, %fd237;
	ld.global.f64 	%fd239, [%rd86+16];
	add.f64 	%fd240, %fd238, %fd239;
	ld.global.f64 	%fd241, [%rd86+24];
	add.f64 	%fd580, %fd240, %fd241;
	add.s32 	%r161, %r161, 4;
$L__BB0_29:
	setp.eq.s32 	%p21, %r39, 0;
	@%p21 bra 	$L__BB0_32;
	add.s64 	%rd89, %rd54, %rd56;
	mul.wide.u32 	%rd90, %r161, 8;
	add.s64 	%rd91, %rd89, %rd90;
	add.s64 	%rd166, %rd1, %rd91;
	neg.s32 	%r164, %r39;
$L__BB0_31:
	.pragma "nounroll";
	ld.global.f64 	%fd242, [%rd166];
	add.f64 	%fd580, %fd580, %fd242;
	add.s64 	%rd166, %rd166, 8;
	add.s32 	%r164, %r164, 1;
	setp.ne.s32 	%p22, %r164, 0;
	@%p22 bra 	$L__BB0_31;
$L__BB0_32:
	setp.lt.s32 	%p23, %r122, 1;
	cvt.rn.f64.s32 	%fd27, %r122;
	mov.f64 	%fd589, 0d0000000000000000;
	@%p23 bra 	$L__BB0_45;
	add.s32 	%r144, %r122, -1;
	and.b32  	%r45, %r122, 15;
	setp.lt.u32 	%p24, %r144, 15;
	mov.f64 	%fd589, 0d0000000000000000;
	mov.b32 	%r167, 0;
	@%p24 bra 	$L__BB0_36;
	and.b32  	%r167, %r122, 2147483632;
	neg.s32 	%r165, %r167;
	add.s64 	%rd94, %rd54, %rd57;
	add.s64 	%rd95, %rd94, %rd1;
	add.s64 	%rd167, %rd95, 64;
	mov.f64 	%fd589, 0d0000000000000000;
$L__BB0_35:
	.pragma "nounroll";
	ld.global.f64 	%fd247, [%rd167+-64];
	add.f64 	%fd248, %fd589, %fd247;
	ld.global.f64 	%fd249, [%rd167+-56];
	add.f64 	%fd250, %fd248, %fd249;
	ld.global.f64 	%fd251, [%rd167+-48];
	add.f64 	%fd252, %fd250, %fd251;
	ld.global.f64 	%fd253, [%rd167+-40];
	add.f64 	%fd254, %fd252, %fd253;
	ld.global.f64 	%fd255, [%rd167+-32];
	add.f64 	%fd256, %fd254, %fd255;
	ld.global.f64 	%fd257, [%rd167+-24];
	add.f64 	%fd258, %fd256, %fd257;
	ld.global.f64 	%fd259, [%rd167+-16];
	add.f64 	%fd260, %fd258, %fd259;
	ld.global.f64 	%fd261, [%rd167+-8];
	add.f64 	%fd262, %fd260, %fd261;
	ld.global.f64 	%fd263, [%rd167];
	add.f64 	%fd264, %fd262, %fd263;
	ld.global.f64 	%fd265, [%rd167+8];
	add.f64 	%fd266, %fd264, %fd265;
	ld.global.f64 	%fd267, [%rd167+16];
	add.f64 	%fd268, %fd266, %fd267;
	ld.global.f64 	%fd269, [%rd167+24];
	add.f64 	%fd270, %fd268, %fd269;
	ld.global.f64 	%fd271, [%rd167+32];
	add.f64 	%fd272, %fd270, %fd271;
	ld.global.f64 	%fd273, [%rd167+40];
	add.f64 	%fd274, %fd272, %fd273;
	ld.global.f64 	%fd275, [%rd167+48];
	add.f64 	%fd276, %fd274, %fd275;
	ld.global.f64 	%fd277, [%rd167+56];
	add.f64 	%fd589, %fd276, %fd277;
	add.s32 	%r165, %r165, 16;
	add.s64 	%rd167, %rd167, 128;
	setp.ne.s32 	%p25, %r165, 0;
	@%p25 bra 	$L__BB0_35;
$L__BB0_36:
	setp.eq.s32 	%p26, %r45, 0;
	@%p26 bra 	$L__BB0_45;
	and.b32  	%r51, %r122, 7;
	setp.lt.u32 	%p27, %r45, 8;
	@%p27 bra 	$L__BB0_39;
	mul.wide.u32 	%rd96, %r167, 8;
	add.s64 	%rd97, %rd3, %rd96;
	ld.global.f64 	%fd279, [%rd97];
	add.f64 	%fd280, %fd589, %fd279;
	ld.global.f64 	%fd281, [%rd97+8];
	add.f64 	%fd282, %fd280, %fd281;
	ld.global.f64 	%fd283, [%rd97+16];
	add.f64 	%fd284, %fd282, %fd283;
	ld.global.f64 	%fd285, [%rd97+24];
	add.f64 	%fd286, %fd284, %fd285;
	ld.global.f64 	%fd287, [%rd97+32];
	add.f64 	%fd288, %fd286, %fd287;
	ld.global.f64 	%fd289, [%rd97+40];
	add.f64 	%fd290, %fd288, %fd289;
	ld.global.f64 	%fd291, [%rd97+48];
	add.f64 	%fd292, %fd290, %fd291;
	ld.global.f64 	%fd293, [%rd97+56];
	add.f64 	%fd589, %fd292, %fd293;
	add.s32 	%r167, %r167, 8;
$L__BB0_39:
	setp.eq.s32 	%p28, %r51, 0;
	@%p28 bra 	$L__BB0_45;
	and.b32  	%r54, %r122, 3;
	setp.lt.u32 	%p29, %r51, 4;
	@%p29 bra 	$L__BB0_42;
	mul.wide.u32 	%rd98, %r167, 8;
	add.s64 	%rd99, %rd3, %rd98;
	ld.global.f64 	%fd295, [%rd99];
	add.f64 	%fd296, %fd589, %fd295;
	ld.global.f64 	%fd297, [%rd99+8];
	add.f64 	%fd298, %fd296, %fd297;
	ld.global.f64 	%fd299, [%rd99+16];
	add.f64 	%fd300, %fd298, %fd299;
	ld.global.f64 	%fd301, [%rd99+24];
	add.f64 	%fd589, %fd300, %fd301;
	add.s32 	%r167, %r167, 4;
$L__BB0_42:
	setp.eq.s32 	%p30, %r54, 0;
	@%p30 bra 	$L__BB0_45;
	mul.wide.s32 	%rd101, %r14, 8;
	add.s64 	%rd102, %rd54, %rd101;
	mul.wide.u32 	%rd103, %r167, 8;
	add.s64 	%rd104, %rd102, %rd103;
	add.s64 	%rd168, %rd1, %rd104;
	neg.s32 	%r169, %r54;
$L__BB0_44:
	.pragma "nounroll";
	ld.global.f64 	%fd302, [%rd168];
	add.f64 	%fd589, %fd589, %fd302;
	add.s64 	%rd168, %rd168, 8;
	add.s32 	%r169, %r169, 1;
	setp.ne.s32 	%p31, %r169, 0;
	@%p31 bra 	$L__BB0_44;
$L__BB0_45:
	setp.lt.s32 	%p32, %r122, 1;
	mov.f64 	%fd597, 0d0000000000000000;
	@%p32 bra 	$L__BB0_58;
	add.s32 	%r146, %r122, -1;
	and.b32  	%r60, %r122, 15;
	setp.lt.u32 	%p33, %r146, 15;
	mov.f64 	%fd597, 0d0000000000000000;
	mov.b32 	%r170, 0;
	@%p33 bra 	$L__BB0_49;
	and.b32  	%r170, %r122, 2147483632;
	neg.s32 	%r174, %r170;
	add.s64 	%rd107, %rd54, %rd56;
	add.s64 	%rd108, %rd107, %rd1;
	add.s64 	%rd170, %rd108, 64;
	mov.f64 	%fd597, 0d0000000000000000;
$L__BB0_48:
	.pragma "nounroll";
	ld.global.f64 	%fd307, [%rd170+-64];
	fma.rn.f64 	%fd308, %fd307, %fd307, %fd597;
	ld.global.f64 	%fd309, [%rd170+-56];
	fma.rn.f64 	%fd310, %fd309, %fd309, %fd308;
	ld.global.f64 	%fd311, [%rd170+-48];
	fma.rn.f64 	%fd312, %fd311, %fd311, %fd310;
	ld.global.f64 	%fd313, [%rd170+-40];
	fma.rn.f64 	%fd314, %fd313, %fd313, %fd312;
	ld.global.f64 	%fd315, [%rd170+-32];
	fma.rn.f64 	%fd316, %fd315, %fd315, %fd314;
	ld.global.f64 	%fd317, [%rd170+-24];
	fma.rn.f64 	%fd318, %fd317, %fd317, %fd316;
	ld.global.f64 	%fd319, [%rd170+-16];
	fma.rn.f64 	%fd320, %fd319, %fd319, %fd318;
	ld.global.f64 	%fd321, [%rd170+-8];
	fma.rn.f64 	%fd322, %fd321, %fd321, %fd320;
	ld.global.f64 	%fd323, [%rd170];
	fma.rn.f64 	%fd324, %fd323, %fd323, %fd322;
	ld.global.f64 	%fd325, [%rd170+8];
	fma.rn.f64 	%fd326, %fd325, %fd325, %fd324;
	ld.global.f64 	%fd327, [%rd170+16];
	fma.rn.f64 	%fd328, %fd327, %fd327, %fd326;
	ld.global.f64 	%fd329, [%rd170+24];
	fma.rn.f64 	%fd330, %fd329, %fd329, %fd328;
	ld.global.f64 	%fd331, [%rd170+32];
	fma.rn.f64 	%fd332, %fd331, %fd331, %fd330;
	ld.global.f64 	%fd333, [%rd170+40];
	fma.rn.f64 	%fd334, %fd333, %fd333, %fd332;
	ld.global.f64 	%fd335, [%rd170+48];
	fma.rn.f64 	%fd336, %fd335, %fd335, %fd334;
	ld.global.f64 	%fd337, [%rd170+56];
	fma.rn.f64 	%fd597, %fd337, %fd337, %fd336;
	add.s32 	%r174, %r174, 16;
	add.s64 	%rd170, %rd170, 128;
	setp.eq.s32 	%p34, %r174, 0;
	@%p34 bra 	$L__BB0_49;
	bra.uni 	$L__BB0_48;
$L__BB0_49:
	setp.eq.s32 	%p35, %r60, 0;
	@%p35 bra 	$L__BB0_58;
	and.b32  	%r64, %r122, 7;
	setp.lt.u32 	%p36, %r60, 8;
	@%p36 bra 	$L__BB0_52;
	mul.wide.u32 	%rd109, %r170, 8;
	add.s64 	%rd110, %rd2, %rd109;
	ld.global.f64 	%fd339, [%rd110];
	fma.rn.f64 	%fd340, %fd339, %fd339, %fd597;
	ld.global.f64 	%fd341, [%rd110+8];
	fma.rn.f64 	%fd342, %fd341, %fd341, %fd340;
	ld.global.f64 	%fd343, [%rd110+16];
	fma.rn.f64 	%fd344, %fd343, %fd343, %fd342;
	ld.global.f64 	%fd345, [%rd110+24];
	fma.rn.f64 	%fd346, %fd345, %fd345, %fd344;
	ld.global.f64 	%fd347, [%rd110+32];
	fma.rn.f64 	%fd348, %fd347, %fd347, %fd346;
	ld.global.f64 	%fd349, [%rd110+40];
	fma.rn.f64 	%fd350, %fd349, %fd349, %fd348;
	ld.global.f64 	%fd351, [%rd110+48];
	fma.rn.f64 	%fd352, %fd351, %fd351, %fd350;
	ld.global.f64 	%fd353, [%rd110+56];
	fma.rn.f64 	%fd597, %fd353, %fd353, %fd352;
	add.s32 	%r170, %r170, 8;
$L__BB0_52:
	setp.eq.s32 	%p37, %r64, 0;
	@%p37 bra 	$L__BB0_58;
	and.b32  	%r67, %r122, 3;
	setp.lt.u32 	%p38, %r64, 4;
	@%p38 bra 	$L__BB0_55;
	mul.wide.u32 	%rd111, %r170, 8;
	add.s64 	%rd112, %rd2, %rd111;
	ld.global.f64 	%fd355, [%rd112];
	fma.rn.f64 	%fd356, %fd355, %fd355, %fd597;
	ld.global.f64 	%fd357, [%rd112+8];
	fma.rn.f64 	%fd358, %fd357, %fd357, %fd356;
	ld.global.f64 	%fd359, [%rd112+16];
	fma.rn.f64 	%fd360, %fd359, %fd359, %fd358;
	ld.global.f64 	%fd361, [%rd112+24];
	fma.rn.f64 	%fd597, %fd361, %fd361, %fd360;
	add.s32 	%r170, %r170, 4;
$L__BB0_55:
	setp.eq.s32 	%p39, %r67, 0;
	@%p39 bra 	$L__BB0_58;
	mul.wide.s32 	%rd113, %r12, 8;
	mul.wide.s32 	%rd114, %r13, 8;
	add.s64 	%rd115, %rd113, %rd114;
	mul.wide.u32 	%rd116, %r170, 8;
	add.s64 	%rd117, %rd115, %rd116;
	add.s64 	%rd169, %rd1, %rd117;
	neg.s32 	%r173, %r67;
$L__BB0_57:
	.pragma "nounroll";
	ld.global.f64 	%fd362, [%rd169];
	fma.rn.f64 	%fd597, %fd362, %fd362, %fd597;
	add.s64 	%rd169, %rd169, 8;
	add.s32 	%r173, %r173, 1;
	setp.ne.s32 	%p40, %r173, 0;
	@%p40 bra 	$L__BB0_57;
$L__BB0_58:
	setp.lt.s32 	%p41, %r122, 1;
	mov.f64 	%fd607, 0d0000000000000000;
	@%p41 bra 	$L__BB0_71;
	add.s32 	%r148, %r122, -1;
	and.b32  	%r73, %r122, 15;
	setp.lt.u32 	%p42, %r148, 15;
	mov.f64 	%fd607, 0d0000000000000000;
	mov.b32 	%r176, 0;
	@%p42 bra 	$L__BB0_62;
	and.b32  	%r176, %r122, 2147483632;
	neg.s32 	%r175, %r176;
	add.s64 	%rd120, %rd54, %rd56;
	add.s64 	%rd121, %rd120, %rd1;
	add.s64 	%rd171, %rd121, 64;
	mov.f64 	%fd607, 0d0000000000000000;
$L__BB0_61:
	.pragma "nounroll";
	ld.global.f64 	%fd367, [%rd171+-64];
	add.f64 	%fd368, %fd607, %fd367;
	ld.global.f64 	%fd369, [%rd171+-56];
	add.f64 	%fd370, %fd368, %fd369;
	ld.global.f64 	%fd371, [%rd171+-48];
	add.f64 	%fd372, %fd370, %fd371;
	ld.global.f64 	%fd373, [%rd171+-40];
	add.f64 	%fd374, %fd372, %fd373;
	ld.global.f64 	%fd375, [%rd171+-32];
	add.f64 	%fd376, %fd374, %fd375;
	ld.global.f64 	%fd377, [%rd171+-24];
	add.f64 	%fd378, %fd376, %fd377;
	ld.global.f64 	%fd379, [%rd171+-16];
	add.f64 	%fd380, %fd378, %fd379;
	ld.global.f64 	%fd381, [%rd171+-8];
	add.f64 	%fd382, %fd380, %fd381;
	ld.global.f64 	%fd383, [%rd171];
	add.f64 	%fd384, %fd382, %fd383;
	ld.global.f64 	%fd385, [%rd171+8];
	add.f64 	%fd386, %fd384, %fd385;
	ld.global.f64 	%fd387, [%rd171+16];
	add.f64 	%fd388, %fd386, %fd387;
	ld.global.f64 	%fd389, [%rd171+24];
	add.f64 	%fd390, %fd388, %fd389;
	ld.global.f64 	%fd391, [%rd171+32];
	add.f64 	%fd392, %fd390, %fd391;
	ld.global.f64 	%fd393, [%rd171+40];
	add.f64 	%fd394, %fd392, %fd393;
	ld.global.f64 	%fd395, [%rd171+48];
	add.f64 	%fd396, %fd394, %fd395;
	ld.global.f64 	%fd397, [%rd171+56];
	add.f64 	%fd607, %fd396, %fd397;
	add.s32 	%r175, %r175, 16;
	add.s64 	%rd171, %rd171, 128;
	setp.ne.s32 	%p43, %r175, 0;
	@%p43 bra 	$L__BB0_61;
$L__BB0_62:
	setp.eq.s32 	%p44, %r73, 0;
	@%p44 bra 	$L__BB0_71;
	and.b32  	%r81, %r122, 7;
	setp.lt.u32 	%p45, %r73, 8;
	@%p45 bra 	$L__BB0_65;
	mul.wide.u32 	%rd122, %r176, 8;
	add.s64 	%rd123, %rd2, %rd122;
	ld.global.f64 	%fd399, [%rd123];
	add.f64 	%fd400, %fd607, %fd399;
	ld.global.f64 	%fd401, [%rd123+8];
	add.f64 	%fd402, %fd400, %fd401;
	ld.global.f64 	%fd403, [%rd123+16];
	add.f64 	%fd404, %fd402, %fd403;
	ld.global.f64 	%fd405, [%rd123+24];
	add.f64 	%fd406, %fd404, %fd405;
	ld.global.f64 	%fd407, [%rd123+32];
	add.f64 	%fd408, %fd406, %fd407;
	ld.global.f64 	%fd409, [%rd123+40];
	add.f64 	%fd410, %fd408, %fd409;
	ld.global.f64 	%fd411, [%rd123+48];
	add.f64 	%fd412, %fd410, %fd411;
	ld.global.f64 	%fd413, [%rd123+56];
	add.f64 	%fd607, %fd412, %fd413;
	add.s32 	%r176, %r176, 8;
$L__BB0_65:
	setp.eq.s32 	%p46, %r81, 0;
	@%p46 bra 	$L__BB0_71;
	and.b32  	%r84, %r122, 3;
	setp.lt.u32 	%p47, %r81, 4;
	@%p47 bra 	$L__BB0_68;
	mul.wide.u32 	%rd124, %r176, 8;
	add.s64 	%rd125, %rd2, %rd124;
	ld.global.f64 	%fd415, [%rd125];
	add.f64 	%fd416, %fd607, %fd415;
	ld.global.f64 	%fd417, [%rd125+8];
	add.f64 	%fd418, %fd416, %fd417;
	ld.global.f64 	%fd419, [%rd125+16];
	add.f64 	%fd420, %fd418, %fd419;
	ld.global.f64 	%fd421, [%rd125+24];
	add.f64 	%fd607, %fd420, %fd421;
	add.s32 	%r176, %r176, 4;
$L__BB0_68:
	setp.eq.s32 	%p48, %r84, 0;
	@%p48 bra 	$L__BB0_71;
	mul.wide.s32 	%rd126, %r12, 8;
	mul.wide.s32 	%rd127, %r13, 8;
	add.s64 	%rd128, %rd126, %rd127;
	mul.wide.u32 	%rd129, %r176, 8;
	add.s64 	%rd130, %rd128, %rd129;
	add.s64 	%rd172, %rd1, %rd130;
	neg.s32 	%r179, %r84;
$L__BB0_70:
	.pragma "nounroll";
	ld.global.f64 	%fd422, [%rd172];
	add.f64 	%fd607, %fd607, %fd422;
	add.s64 	%rd172, %rd172, 8;
	add.s32 	%r179, %r179, 1;
	setp.ne.s32 	%p49, %r179, 0;
	@%p49 bra 	$L__BB0_70;
$L__BB0_71:
	setp.lt.s32 	%p50, %r122, 1;
	div.rn.f64 	%fd424, %fd607, %fd27;
	mul.f64 	%fd425, %fd424, %fd27;
	mul.f64 	%fd426, %fd424, %fd425;
	sub.f64 	%fd67, %fd597, %fd426;
	add.s32 	%r90, %r122, -1;
	mov.f64 	%fd615, 0d0000000000000000;
	@%p50 bra 	$L__BB0_84;
	and.b32  	%r91, %r122, 15;
	setp.lt.u32 	%p51, %r90, 15;
	mov.f64 	%fd615, 0d0000000000000000;
	mov.b32 	%r180, 0;
	@%p51 bra 	$L__BB0_75;
	and.b32  	%r180, %r122, 2147483632;
	neg.s32 	%r184, %r180;
	mul.wide.s32 	%rd131, %r12, 8;
	mul.wide.s32 	%rd132, %r14, 8;
	add.s64 	%rd133, %rd131, %rd132;
	add.s64 	%rd134, %rd133, %rd1;
	add.s64 	%rd174, %rd134, 64;
	mov.f64 	%fd615, 0d0000000000000000;
$L__BB0_74:
	.pragma "nounroll";
	ld.global.f64 	%fd430, [%rd174+-64];
	fma.rn.f64 	%fd431, %fd430, %fd430, %fd615;
	ld.global.f64 	%fd432, [%rd174+-56];
	fma.rn.f64 	%fd433, %fd432, %fd432, %fd431;
	ld.global.f64 	%fd434, [%rd174+-48];
	fma.rn.f64 	%fd435, %fd434, %fd434, %fd433;
	ld.global.f64 	%fd436, [%rd174+-40];
	fma.rn.f64 	%fd437, %fd436, %fd436, %fd435;
	ld.global.f64 	%fd438, [%rd174+-32];
	fma.rn.f64 	%fd439, %fd438, %fd438, %fd437;
	ld.global.f64 	%fd440, [%rd174+-24];
	fma.rn.f64 	%fd441, %fd440, %fd440, %fd439;
	ld.global.f64 	%fd442, [%rd174+-16];
	fma.rn.f64 	%fd443, %fd442, %fd442, %fd441;
	ld.global.f64 	%fd444, [%rd174+-8];
	fma.rn.f64 	%fd445, %fd444, %fd444, %fd443;
	ld.global.f64 	%fd446, [%rd174];
	fma.rn.f64 	%fd447, %fd446, %fd446, %fd445;
	ld.global.f64 	%fd448, [%rd174+8];
	fma.rn.f64 	%fd449, %fd448, %fd448, %fd447;
	ld.global.f64 	%fd450, [%rd174+16];
	fma.rn.f64 	%fd451, %fd450, %fd450, %fd449;
	ld.global.f64 	%fd452, [%rd174+24];
	fma.rn.f64 	%fd453, %fd452, %fd452, %fd451;
	ld.global.f64 	%fd454, [%rd174+32];
	fma.rn.f64 	%fd455, %fd454, %fd454, %fd453;
	ld.global.f64 	%fd456, [%rd174+40];
	fma.rn.f64 	%fd457, %fd456, %fd456, %fd455;
	ld.global.f64 	%fd458, [%rd174+48];
	fma.rn.f64 	%fd459, %fd458, %fd458, %fd457;
	ld.global.f64 	%fd460, [%rd174+56];
	fma.rn.f64 	%fd615, %fd460, %fd460, %fd459;
	add.s32 	%r184, %r184, 16;
	add.s64 	%rd174, %rd174, 128;
	setp.eq.s32 	%p52, %r184, 0;
	@%p52 bra 	$L__BB0_75;
	bra.uni 	$L__BB0_74;
$L__BB0_75:
	setp.eq.s32 	%p53, %r91, 0;
	@%p53 bra 	$L__BB0_84;
	and.b32  	%r95, %r122, 7;
	setp.lt.u32 	%p54, %r91, 8;
	@%p54 bra 	$L__BB0_78;
	mul.wide.u32 	%rd135, %r180, 8;
	add.s64 	%rd136, %rd3, %rd135;
	ld.global.f64 	%fd462, [%rd136];
	fma.rn.f64 	%fd463, %fd462, %fd462, %fd615;
	ld.global.f64 	%fd464, [%rd136+8];
	fma.rn.f64 	%fd465, %fd464, %fd464, %fd463;
	ld.global.f64 	%fd466, [%rd136+16];
	fma.rn.f64 	%fd467, %fd466, %fd466, %fd465;
	ld.global.f64 	%fd468, [%rd136+24];
	fma.rn.f64 	%fd469, %fd468, %fd468, %fd467;
	ld.global.f64 	%fd470, [%rd136+32];
	fma.rn.f64 	%fd471, %fd470, %fd470, %fd469;
	ld.global.f64 	%fd472, [%rd136+40];
	fma.rn.f64 	%fd473, %fd472, %fd472, %fd471;
	ld.global.f64 	%fd474, [%rd136+48];
	fma.rn.f64 	%fd475, %fd474, %fd474, %fd473;
	ld.global.f64 	%fd476, [%rd136+56];
	fma.rn.f64 	%fd615, %fd476, %fd476, %fd475;
	add.s32 	%r180, %r180, 8;
$L__BB0_78:
	setp.eq.s32 	%p55, %r95, 0;
	@%p55 bra 	$L__BB0_84;
	and.b32  	%r98, %r122, 3;
	setp.lt.u32 	%p56, %r95, 4;
	@%p56 bra 	$L__BB0_81;
	mul.wide.u32 	%rd137, %r180, 8;
	add.s64 	%rd138, %rd3, %rd137;
	ld.global.f64 	%fd478, [%rd138];
	fma.rn.f64 	%fd479, %fd478, %fd478, %fd615;
	ld.global.f64 	%fd480, [%rd138+8];
	fma.rn.f64 	%fd481, %fd480, %fd480, %fd479;
	ld.global.f64 	%fd482, [%rd138+16];
	fma.rn.f64 	%fd483, %fd482, %fd482, %fd481;
	ld.global.f64 	%fd484, [%rd138+24];
	fma.rn.f64 	%fd615, %fd484, %fd484, %fd483;
	add.s32 	%r180, %r180, 4;
$L__BB0_81:
	setp.eq.s32 	%p57, %r98, 0;
	@%p57 bra 	$L__BB0_84;
	mul.wide.s32 	%rd139, %r12, 8;
	mul.wide.s32 	%rd140, %r14, 8;
	add.s64 	%rd141, %rd139, %rd140;
	mul.wide.u32 	%rd142, %r180, 8;
	add.s64 	%rd143, %rd141, %rd142;
	add.s64 	%rd173, %rd1, %rd143;
	neg.s32 	%r183, %r98;
$L__BB0_83:
	.pragma "nounroll";
	ld.global.f64 	%fd485, [%rd173];
	fma.rn.f64 	%fd615, %fd485, %fd485, %fd615;
	add.s64 	%rd173, %rd173, 8;
	add.s32 	%r183, %r183, 1;
	setp.ne.s32 	%p58, %r183, 0;
	@%p58 bra 	$L__BB0_83;
$L__BB0_84:
	setp.lt.s32 	%p59, %r122, 1;
	mov.f64 	%fd625, 0d0000000000000000;
	@%p59 bra 	$L__BB0_97;
	and.b32  	%r104, %r122, 15;
	setp.lt.u32 	%p60, %r90, 15;
	mov.f64 	%fd625, 0d0000000000000000;
	mov.b32 	%r186, 0;
	@%p60 bra 	$L__BB0_88;
	and.b32  	%r186, %r122, 2147483632;
	neg.s32 	%r185, %r186;
	mul.wide.s32 	%rd144, %r12, 8;
	mul.wide.s32 	%rd145, %r14, 8;
	add.s64 	%rd146, %rd144, %rd145;
	add.s64 	%rd147, %rd146, %rd1;
	add.s64 	%rd175, %rd147, 64;
	mov.f64 	%fd625, 0d0000000000000000;
$L__BB0_87:
	.pragma "nounroll";
	ld.global.f64 	%fd490, [%rd175+-64];
	add.f64 	%fd491, %fd625, %fd490;
	ld.global.f64 	%fd492, [%rd175+-56];
	add.f64 	%fd493, %fd491, %fd492;
	ld.global.f64 	%fd494, [%rd175+-48];
	add.f64 	%fd495, %fd493, %fd494;
	ld.global.f64 	%fd496, [%rd175+-40];
	add.f64 	%fd497, %fd495, %fd496;
	ld.global.f64 	%fd498, [%rd175+-32];
	add.f64 	%fd499, %fd497, %fd498;
	ld.global.f64 	%fd500, [%rd175+-24];
	add.f64 	%fd501, %fd499, %fd500;
	ld.global.f64 	%fd502, [%rd175+-16];
	add.f64 	%fd503, %fd501, %fd502;
	ld.global.f64 	%fd504, [%rd175+-8];
	add.f64 	%fd505, %fd503, %fd504;
	ld.global.f64 	%fd506, [%rd175];
	add.f64 	%fd507, %fd505, %fd506;
	ld.global.f64 	%fd508, [%rd175+8];
	add.f64 	%fd509, %fd507, %fd508;
	ld.global.f64 	%fd510, [%rd175+16];
	add.f64 	%fd511, %fd509, %fd510;
	ld.global.f64 	%fd512, [%rd175+24];
	add.f64 	%fd513, %fd511, %fd512;
	ld.global.f64 	%fd514, [%rd175+32];
	add.f64 	%fd515, %fd513, %fd514;
	ld.global.f64 	%fd516, [%rd175+40];
	add.f64 	%fd517, %fd515, %fd516;
	ld.global.f64 	%fd518, [%rd175+48];
	add.f64 	%fd519, %fd517, %fd518;
	ld.global.f64 	%fd520, [%rd175+56];
	add.f64 	%fd625, %fd519, %fd520;
	add.s32 	%r185, %r185, 16;
	add.s64 	%rd175, %rd175, 128;
	setp.ne.s32 	%p61, %r185, 0;
	@%p61 bra 	$L__BB0_87;
$L__BB0_88:
	setp.eq.s32 	%p62, %r104, 0;
	@%p62 bra 	$L__BB0_97;
	and.b32  	%r112, %r122, 7;
	setp.lt.u32 	%p63, %r104, 8;
	@%p63 bra 	$L__BB0_91;
	mul.wide.u32 	%rd148, %r186, 8;
	add.s64 	%rd149, %rd3, %rd148;
	ld.global.f64 	%fd522, [%rd149];
	add.f64 	%fd523, %fd625, %fd522;
	ld.global.f64 	%fd524, [%rd149+8];
	add.f64 	%fd525, %fd523, %fd524;
	ld.global.f64 	%fd526, [%rd149+16];
	add.f64 	%fd527, %fd525, %fd526;
	ld.global.f64 	%fd528, [%rd149+24];
	add.f64 	%fd529, %fd527, %fd528;
	ld.global.f64 	%fd530, [%rd149+32];
	add.f64 	%fd531, %fd529, %fd530;
	ld.global.f64 	%fd532, [%rd149+40];
	add.f64 	%fd533, %fd531, %fd532;
	ld.global.f64 	%fd534, [%rd149+48];
	add.f64 	%fd535, %fd533, %fd534;
	ld.global.f64 	%fd536, [%rd149+56];
	add.f64 	%fd625, %fd535, %fd536;
	add.s32 	%r186, %r186, 8;
$L__BB0_91:
	setp.eq.s32 	%p64, %r112, 0;
	@%p64 bra 	$L__BB0_97;
	and.b32  	%r115, %r122, 3;
	setp.lt.u32 	%p65, %r112, 4;
	@%p65 bra 	$L__BB0_94;
	mul.wide.u32 	%rd150, %r186, 8;
	add.s64 	%rd151, %rd3, %rd150;
	ld.global.f64 	%fd538, [%rd151];
	add.f64 	%fd539, %fd625, %fd538;
	ld.global.f64 	%fd540, [%rd151+8];
	add.f64 	%fd541, %fd539, %fd540;
	ld.global.f64 	%fd542, [%rd151+16];
	add.f64 	%fd543, %fd541, %fd542;
	ld.global.f64 	%fd544, [%rd151+24];
	add.f64 	%fd625, %fd543, %fd544;
	add.s32 	%r186, %r186, 4;
$L__BB0_94:
	setp.eq.s32 	%p66, %r115, 0;
	@%p66 bra 	$L__BB0_97;
	mul.wide.s32 	%rd152, %r12, 8;
	mul.wide.s32 	%rd153, %r14, 8;
	add.s64 	%rd154, %rd152, %rd153;
	mul.wide.u32 	%rd155, %r186, 8;
	add.s64 	%rd156, %rd154, %rd155;
	add.s64 	%rd176, %rd1, %rd156;
	neg.s32 	%r189, %r115;
$L__BB0_96:
	.pragma "nounroll";
	ld.global.f64 	%fd545, [%rd176];
	add.f64 	%fd625, %fd625, %fd545;
	add.s64 	%rd176, %rd176, 8;
	add.s32 	%r189, %r189, 1;
	setp.ne.s32 	%p67, %r189, 0;
	@%p67 bra 	$L__BB0_96;
$L__BB0_97:
	ld.param.u64 	%rd160, [_Z37calculateCorrelationCoefficientMatrixPdPKdiii_param_0];
	cvt.rn.f64.s32 	%fd546, %r90;
	div.rn.f64 	%fd547, %fd625, %fd27;
	mul.f64 	%fd548, %fd547, %fd27;
	mul.f64 	%fd549, %fd547, %fd548;
	sub.f64 	%fd550, %fd615, %fd549;
	div.rn.f64 	%fd551, %fd550, %fd546;
	sqrt.rn.f64 	%fd552, %fd551;
	div.rn.f64 	%fd553, %fd580, %fd27;
	mul.f64 	%fd554, %fd553, %fd27;
	div.rn.f64 	%fd555, %fd589, %fd27;
	mul.f64 	%fd556, %fd554, %fd555;
	sub.f64 	%fd557, %fd570, %fd556;
	div.rn.f64 	%fd558, %fd67, %fd546;
	sqrt.rn.f64 	%fd559, %fd558;
	mul.f64 	%fd560, %fd559, %fd546;
	mul.f64 	%fd561, %fd560, %fd552;
	div.rn.f64 	%fd562, %fd557, %fd561;
	cvta.to.global.u64 	%rd157, %rd160;
	mul.wide.s32 	%rd158, %r1, 8;
	add.s64 	%rd159, %rd157, %rd158;
	st.global.f64 	[%rd159], %fd562;
$L__BB0_98:
	ret;

}
	// .globl	_Z32calculateInterSubjectCorrelationPdPKdii
.visible .entry _Z32calculateInterSubjectCorrelationPdPKdii(
	.param .u64 .ptr .align 1 _Z32calculateInterSubjectCorrelationPdPKdii_param_0,
	.param .u64 .ptr .align 1 _Z32calculateInterSubjectCorrelationPdPKdii_param_1,
	.param .u32 _Z32calculateInterSubjectCorrelationPdPKdii_param_2,
	.param .u32 _Z32calculateInterSubjectCorrelationPdPKdii_param_3
)
{
	.reg .pred 	%p<11>;
	.reg .b32 	%r<35>;
	.reg .b64 	%rd<29>;
	.reg .b64 	%fd<85>;

	ld.param.u64 	%rd9, [_Z32calculateInterSubjectCorrelationPdPKdii_param_0];
	ld.param.u64 	%rd10, [_Z32calculateInterSubjectCorrelationPdPKdii_param_1];
	ld.param.u32 	%r18, [_Z32calculateInterSubjectCorrelationPdPKdii_param_2];
	ld.param.u32 	%r19, [_Z32calculateInterSubjectCorrelationPdPKdii_param_3];
	cvta.to.global.u64 	%rd1, %rd10;
	mov.u32 	%r20, %ctaid.x;
	mov.u32 	%r21, %ntid.x;
	mov.u32 	%r22, %tid.x;
	mad.lo.s32 	%r1, %r20, %r21, %r22;
	setp.ge.s32 	%p1, %r1, %r19;
	@%p1 bra 	$L__BB1_15;
	add.s32 	%r23, %r18, -1;
	mul.lo.s32 	%r24, %r23, %r18;
	shr.u32 	%r25, %r24, 31;
	add.s32 	%r26, %r24, %r25;
	shr.s32 	%r2, %r26, 1;
	mul.lo.s32 	%r27, %r2, %r1;
	cvt.s64.s32 	%rd2, %r27;
	setp.lt.s32 	%p2, %r24, 2;
	mov.f64 	%fd84, 0d0000000000000000;
	@%p2 bra 	$L__BB1_14;
	add.s32 	%r29, %r2, -1;
	and.b32  	%r3, %r2, 15;
	setp.lt.u32 	%p3, %r29, 15;
	mov.f64 	%fd84, 0d0000000000000000;
	mov.b32 	%r32, 0;
	@%p3 bra 	$L__BB1_5;
	and.b32  	%r32, %r2, 1073741808;
	neg.s32 	%r30, %r32;
	shl.b64 	%rd11, %rd2, 3;
	add.s64 	%rd12, %rd11, %rd1;
	add.s64 	%rd27, %rd12, 64;
	mov.f64 	%fd84, 0d0000000000000000;
$L__BB1_4:
	.pragma "nounroll";
	ld.global.f64 	%fd18, [%rd27+-64];
	add.f64 	%fd19, %fd84, %fd18;
	ld.global.f64 	%fd20, [%rd27+-56];
	add.f64 	%fd21, %fd19, %fd20;
	ld.global.f64 	%fd22, [%rd27+-48];
	add.f64 	%fd23, %fd21, %fd22;
	ld.global.f64 	%fd24, [%rd27+-40];
	add.f64 	%fd25, %fd23, %fd24;
	ld.global.f64 	%fd26, [%rd27+-32];
	add.f64 	%fd27, %fd25, %fd26;
	ld.global.f64 	%fd28, [%rd27+-24];
	add.f64 	%fd29, %fd27, %fd28;
	ld.global.f64 	%fd30, [%rd27+-16];
	add.f64 	%fd31, %fd29, %fd30;
	ld.global.f64 	%fd32, [%rd27+-8];
	add.f64 	%fd33, %fd31, %fd32;
	ld.global.f64 	%fd34, [%rd27];
	add.f64 	%fd35, %fd33, %fd34;
	ld.global.f64 	%fd36, [%rd27+8];
	add.f64 	%fd37, %fd35, %fd36;
	ld.global.f64 	%fd38, [%rd27+16];
	add.f64 	%fd39, %fd37, %fd38;
	ld.global.f64 	%fd40, [%rd27+24];
	add.f64 	%fd41, %fd39, %fd40;
	ld.global.f64 	%fd42, [%rd27+32];
	add.f64 	%fd43, %fd41, %fd42;
	ld.global.f64 	%fd44, [%rd27+40];
	add.f64 	%fd45, %fd43, %fd44;
	ld.global.f64 	%fd46, [%rd27+48];
	add.f64 	%fd47, %fd45, %fd46;
	ld.global.f64 	%fd48, [%rd27+56];
	add.f64 	%fd84, %fd47, %fd48;
	add.s32 	%r30, %r30, 16;
	add.s64 	%rd27, %rd27, 128;
	setp.ne.s32 	%p4, %r30, 0;
	@%p4 bra 	$L__BB1_4;
$L__BB1_5:
	setp.eq.s32 	%p5, %r3, 0;
	@%p5 bra 	$L__BB1_14;
	and.b32  	%r9, %r2, 7;
	setp.lt.u32 	%p6, %r3, 8;
	@%p6 bra 	$L__BB1_8;
	cvt.u64.u32 	%rd13, %r32;
	add.s64 	%rd14, %rd13, %rd2;
	shl.b64 	%rd15, %rd14, 3;
	add.s64 	%rd16, %rd1, %rd15;
	ld.global.f64 	%fd50, [%rd16];
	add.f64 	%fd51, %fd84, %fd50;
	ld.global.f64 	%fd52, [%rd16+8];
	add.f64 	%fd53, %fd51, %fd52;
	ld.global.f64 	%fd54, [%rd16+16];
	add.f64 	%fd55, %fd53, %fd54;
	ld.global.f64 	%fd56, [%rd16+24];
	add.f64 	%fd57, %fd55, %fd56;
	ld.global.f64 	%fd58, [%rd16+32];
	add.f64 	%fd59, %fd57, %fd58;
	ld.global.f64 	%fd60, [%rd16+40];
	add.f64 	%fd61, %fd59, %fd60;
	ld.global.f64 	%fd62, [%rd16+48];
	add.f64 	%fd63, %fd61, %fd62;
	ld.global.f64 	%fd64, [%rd16+56];
	add.f64 	%fd84, %fd63, %fd64;
	add.s32 	%r32, %r32, 8;
$L__BB1_8:
	setp.eq.s32 	%p7, %r9, 0;
	@%p7 bra 	$L__BB1_14;
	and.b32  	%r12, %r2, 3;
	setp.lt.u32 	%p8, %r9, 4;
	@%p8 bra 	$L__BB1_11;
	cvt.u64.u32 	%rd17, %r32;
	add.s64 	%rd18, %rd17, %rd2;
	shl.b64 	%rd19, %rd18, 3;
	add.s64 	%rd20, %rd1, %rd19;
	ld.global.f64 	%fd66, [%rd20];
	add.f64 	%fd67, %fd84, %fd66;
	ld.global.f64 	%fd68, [%rd20+8];
	add.f64 	%fd69, %fd67, %fd68;
	ld.global.f64 	%fd70, [%rd20+16];
	add.f64 	%fd71, %fd69, %fd70;
	ld.global.f64 	%fd72, [%rd20+24];
	add.f64 	%fd84, %fd71, %fd72;
	add.s32 	%r32, %r32, 4;
$L__BB1_11:
	setp.eq.s32 	%p9, %r12, 0;
	@%p9 bra 	$L__BB1_14;
	cvt.u64.u32 	%rd21, %r32;
	add.s64 	%rd22, %rd2, %rd21;
	shl.b64 	%rd23, %rd22, 3;
	add.s64 	%rd28, %rd1, %rd23;
	neg.s32 	%r34, %r12;
$L__BB1_13:
	.pragma "nounroll";
	ld.global.f64 	%fd73, [%rd28];
	add.f64 	%fd84, %fd84, %fd73;
	add.s64 	%rd28, %rd28, 8;
	add.s32 	%r34, %r34, 1;
	setp.ne.s32 	%p10, %r34, 0;
	@%p10 bra 	$L__BB1_13;
$L__BB1_14:
	cvt.rn.f64.s32 	%fd74, %r2;
	div.rn.f64 	%fd75, %fd84, %fd74;
	cvta.to.global.u64 	%rd24, %rd9;
	mul.wide.s32 	%rd25, %r1, 8;
	add.s64 	%rd26, %rd24, %rd25;
	st.global.f64 	[%rd26], %fd75;
$L__BB1_15:
	ret;

}
	// .globl	_ZN3cub18CUB_300001_SM_10006detail11EmptyKernelIvEEvv
.visible .entry _ZN3cub18CUB_300001_SM_10006detail11EmptyKernelIvEEvv()
{


	ret;

}


// ===== COMPILED SASS (sm_100) =====

	.target	sm_100

	.elftype	@"ET_EXEC"


//--------------------- .note.nv.tkinfo           --------------------------
	.section	.note.nv.tkinfo,"",@"SHT_NOTE"
	.sectionflags	@"SHF_NOTE_NV_TKINFO"
	.tkinfo
        /*0018*/ 	.word	0x00000002
        /*0030*/ 	.string	""
        /*0030*/ 	.string	"ptxas"
        /*0030*/ 	.string	"Cuda compilation tools, release 13.0, V13.0.88"
        /*0030*/ 	.string	"Build cuda_13.0.r13.0/compiler.36424714_0"
        /*0030*/ 	.string	"-arch sm_100 -m 64 "



//--------------------- .note.nv.cuinfo           --------------------------
	.section	.note.nv.cuinfo,"",@"SHT_NOTE"
	.sectionflags	@"SHF_NOTE_NV_CUINFO"
        /*0018*/ 	.short	0x0002
        /*001a*/ 	.short	0x0064
        /*001c*/ 	.short	0x0082
	.zero		2


//--------------------- .nv.info                  --------------------------
	.section	.nv.info,"",@"SHT_CUDA_INFO"
	.align	4


	//----- nvinfo : EIATTR_REGCOUNT
	.align		4
        /*0000*/ 	.byte	0x04, 0x2f
        /*0002*/ 	.short	(.L_46 - .L_45)
	.align		4
.L_45:
        /*0004*/ 	.word	index@(_Z37calculateCorrelationCoefficientMatrixPdPKdiii)
        /*0008*/ 	.word	0x0000002a


	//----- nvinfo : EIATTR_FRAME_SIZE
	.align		4
.L_46:
        /*000c*/ 	.byte	0x04, 0x11
        /*000e*/ 	.short	(.L_48 - .L_47)
	.align		4
.L_47:
        /*0010*/ 	.word	index@($__internal_2_$__cuda_sm20_dsqrt_rn_f64_mediumpath_v1)
        /*0014*/ 	.word	0x00000000


	//----- nvinfo : EIATTR_FRAME_SIZE
	.align		4
.L_48:
        /*0018*/ 	.byte	0x04, 0x11
        /*001a*/ 	.short	(.L_50 - .L_49)
	.align		4
.L_49:
        /*001c*/ 	.word	index@($__internal_1_$__cuda_sm20_div_rn_f64_full)
        /*0020*/ 	.word	0x00000000


	//----- nvinfo : EIATTR_FRAME_SIZE
	.align		4
.L_50:
        /*0024*/ 	.byte	0x04, 0x11
        /*0026*/ 	.short	(.L_52 - .L_51)
	.align		4
.L_51:
        /*0028*/ 	.word	index@(_Z37calculateCorrelationCoefficientMatrixPdPKdiii)
        /*002c*/ 	.word	0x00000000


	//----- nvinfo : EIATTR_REGCOUNT
	.align		4
.L_52:
        /*0030*/ 	.byte	0x04, 0x2f
        /*0032*/ 	.short	(.L_54 - .L_53)
	.align		4
.L_53:
        /*0034*/ 	.word	index@(_Z32calculateInterSubjectCorrelationPdPKdii)
        /*0038*/ 	.word	0x0000001c


	//----- nvinfo : EIATTR_FRAME_SIZE
	.align		4
.L_54:
        /*003c*/ 	.byte	0x04, 0x11
        /*003e*/ 	.short	(.L_56 - .L_55)
	.align		4
.L_55:
        /*0040*/ 	.word	index@($__internal_0_$__cuda_sm20_div_rn_f64_full)
        /*0044*/ 	.word	0x00000000


	//----- nvinfo : EIATTR_FRAME_SIZE
	.align		4
.L_56:
        /*0048*/ 	.byte	0x04, 0x11
        /*004a*/ 	.short	(.L_58 - .L_57)
	.align		4
.L_57:
        /*004c*/ 	.word	index@(_Z32calculateInterSubjectCorrelationPdPKdii)
        /*0050*/ 	.word	0x00000000


	//----- nvinfo : EIATTR_REGCOUNT
	.align		4
.L_58:
        /*0054*/ 	.byte	0x04, 0x2f
        /*0056*/ 	.short	(.L_60 - .L_59)
	.align		4
.L_59:
        /*0058*/ 	.word	index@(_ZN3cub18CUB_300001_SM_10006detail11EmptyKernelIvEEvv)
        /*005c*/ 	.word	0x00000004


	//----- nvinfo : EIATTR_FRAME_SIZE
	.align		4
.L_60:
        /*0060*/ 	.byte	0x04, 0x11
        /*0062*/ 	.short	(.L_62 - .L_61)
	.align		4
.L_61:
        /*0064*/ 	.word	index@(_ZN3cub18CUB_300001_SM_10006detail11EmptyKernelIvEEvv)
        /*0068*/ 	.word	0x00000000


	//----- nvinfo : EIATTR_MIN_STACK_SIZE
	.align		4
.L_62:
        /*006c*/ 	.byte	0x04, 0x12
        /*006e*/ 	.short	(.L_64 - .L_63)
	.align		4
.L_63:
        /*0070*/ 	.word	index@(_ZN3cub18CUB_300001_SM_10006detail11EmptyKernelIvEEvv)
        /*0074*/ 	.word	0x00000000


	//----- nvinfo : EIATTR_MIN_STACK_SIZE
	.align		4
.L_64:
        /*0078*/ 	.byte	0x04, 0x12
        /*007a*/ 	.short	(.L_66 - .L_65)
	.align		4
.L_65:
        /*007c*/ 	.word	index@(_Z32calculateInterSubjectCorrelationPdPKdii)
        /*0080*/ 	.word	0x00000000


	//----- nvinfo : EIATTR_MIN_STACK_SIZE
	.align		4
.L_66:
        /*0084*/ 	.byte	0x04, 0x12
        /*0086*/ 	.short	(.L_68 - .L_67)
	.align		4
.L_67:
        /*0088*/ 	.word	index@(_Z37calculateCorrelationCoefficientMatrixPdPKdiii)
        /*008c*/ 	.word	0x00000000
.L_68:


//--------------------- .nv.compat                --------------------------
	.section	.nv.compat,"",@"SHT_CUDA_COMPAT_INFO"
	.align	4
        /*0000*/ 	.byte	0x02, 0x09, 0x00, 0x00, 0x02, 0x02, 0x01, 0x00, 0x02, 0x05, 0x05, 0x00, 0x03, 0x07, 0x01, 0x01
        /*0010*/ 	.byte	0x02, 0x03, 0x00, 0x00, 0x02, 0x06, 0x01, 0x00, 0x04, 0x0b, 0x08, 0x00, 0x01, 0x00, 0x00, 0x00
        /*0020*/ 	.byte	0x00, 0x00, 0x00, 0x00


//--------------------- .nv.info._ZN3cub18CUB_300001_SM_10006detail11EmptyKernelIvEEvv --------------------------
	.section	.nv.info._ZN3cub18CUB_300001_SM_10006detail11EmptyKernelIvEEvv,"",@"SHT_CUDA_INFO"
	.sectionflags	@""
	.align	4


	//----- nvinfo : EIATTR_CUDA_API_VERSION
	.align		4
        /*0000*/ 	.byte	0x04, 0x37
        /*0002*/ 	.short	(.L_70 - .L_69)
.L_69:
        /*0004*/ 	.word	0x00000082


	//----- nvinfo : EIATTR_SPARSE_MMA_MASK
	.align		4
.L_70:
        /*0008*/ 	.byte	0x03, 0x50
        /*000a*/ 	.short	0x0000


	//----- nvinfo : EIATTR_MAXREG_COUNT
	.align		4
        /*000c*/ 	.byte	0x03, 0x1b
        /*000e*/ 	.short	0x00ff


	//----- nvinfo : EIATTR_MERCURY_ISA_VERSION
	.align		4
        /*0010*/ 	.byte	0x03, 0x5f
        /*0012*/ 	.short	0x0101


	//----- nvinfo : EIATTR_VRC_CTA_INIT_COUNT
	.align		4
        /*0014*/ 	.byte	0x02, 0x4a
	.zero		1
	.zero		1


	//----- nvinfo : EIATTR_EXIT_INSTR_OFFSETS
	.align		4
        /*0018*/ 	.byte	0x04, 0x1c
        /*001a*/ 	.short	(.L_72 - .L_71)


	//   ....[0]....
.L_71:
        /*001c*/ 	.word	0x00000010


	//----- nvinfo : EIATTR_SW_WAR
	.align		4
.L_72:
        /*0020*/ 	.byte	0x04, 0x36
        /*0022*/ 	.short	(.L_74 - .L_73)
.L_73:
        /*0024*/ 	.word	0x00000008
.L_74:


//--------------------- .nv.info._Z32calculateInterSubjectCorrelationPdPKdii --------------------------
	.section	.nv.info._Z32calculateInterSubjectCorrelationPdPKdii,"",@"SHT_CUDA_INFO"
	.sectionflags	@""
	.align	4


	//----- nvinfo : EIATTR_CUDA_API_VERSION
	.align		4
        /*0000*/ 	.byte	0x04, 0x37
        /*0002*/ 	.short	(.L_76 - .L_75)
.L_75:
        /*0004*/ 	.word	0x00000082


	//----- nvinfo : EIATTR_KPARAM_INFO
	.align		4
.L_76:
        /*0008*/ 	.byte	0x04, 0x17
        /*000a*/ 	.short	(.L_78 - .L_77)
.L_77:
        /*000c*/ 	.word	0x00000000
        /*0010*/ 	.short	0x0003
        /*0012*/ 	.short	0x0014
        /*0014*/ 	.byte	0x00, 0xf0, 0x11, 0x00


	//----- nvinfo : EIATTR_KPARAM_INFO
	.align		4
.L_78:
        /*0018*/ 	.byte	0x04, 0x17
        /*001a*/ 	.short	(.L_80 - .L_79)
.L_79:
        /*001c*/ 	.word	0x00000000
        /*0020*/ 	.short	0x0002
        /*0022*/ 	.short	0x0010
        /*0024*/ 	.byte	0x00, 0xf0, 0x11, 0x00


	//----- nvinfo : EIATTR_KPARAM_INFO
	.align		4
.L_80:
        /*0028*/ 	.byte	0x04, 0x17
        /*002a*/ 	.short	(.L_82 - .L_81)
.L_81:
        /*002c*/ 	.word	0x00000000
        /*0030*/ 	.short	0x0001
        /*0032*/ 	.short	0x0008
        /*0034*/ 	.byte	0x00, 0xf5, 0x21, 0x00


	//----- nvinfo : EIATTR_KPARAM_INFO
	.align		4
.L_82:
        /*0038*/ 	.byte	0x04, 0x17
        /*003a*/ 	.short	(.L_84 - .L_83)
.L_83:
        /*003c*/ 	.word	0x00000000
        /*0040*/ 	.short	0x0000
        /*0042*/ 	.short	0x0000
        /*0044*/ 	.byte	0x00, 0xf5, 0x21, 0x00


	//----- nvinfo : EIATTR_SPARSE_MMA_MASK
	.align		4
.L_84:
        /*0048*/ 	.byte	0x03, 0x50
        /*004a*/ 	.short	0x0000


	//----- nvinfo : EIATTR_MAXREG_COUNT
	.align		4
        /*004c*/ 	.byte	0x03, 0x1b
        /*004e*/ 	.short	0x00ff


	//----- nvinfo : EIATTR_MERCURY_ISA_VERSION
	.align		4
        /*0050*/ 	.byte	0x03, 0x5f
        /*0052*/ 	.short	0x0101


	//----- nvinfo : EIATTR_VRC_CTA_INIT_COUNT
	.align		4
        /*0054*/ 	.byte	0x02, 0x4a
	.zero		1
	.zero		1


	//----- nvinfo : EIATTR_EXIT_INSTR_OFFSETS
	.align		4
        /*0058*/ 	.byte	0x04, 0x1c
        /*005a*/ 	.short	(.L_86 - .L_85)


	//   ....[0]....
.L_85:
        /*005c*/ 	.word	0x00000070


	//   ....[1]....
        /*0060*/ 	.word	0x000009d0


	//----- nvinfo : EIATTR_CRS_STACK_SIZE
	.align		4
.L_86:
        /*0064*/ 	.byte	0x04, 0x1e
        /*0066*/ 	.short	(.L_88 - .L_87)
.L_87:
        /*0068*/ 	.word	0x00000000


	//----- nvinfo : EIATTR_CBANK_PARAM_SIZE
	.align		4
.L_88:
        /*006c*/ 	.byte	0x03, 0x19
        /*006e*/ 	.short	0x0018


	//----- nvinfo : EIATTR_PARAM_CBANK
	.align		4
        /*0070*/ 	.byte	0x04, 0x0a
        /*0072*/ 	.short	(.L_90 - .L_89)
	.align		4
.L_89:
        /*0074*/ 	.word	index@(.nv.constant0._Z32calculateInterSubjectCorrelationPdPKdii)
        /*0078*/ 	.short	0x0380
        /*007a*/ 	.short	0x0018


	//----- nvinfo : EIATTR_SW_WAR
	.align		4
.L_90:
        /*007c*/ 	.byte	0x04, 0x36
        /*007e*/ 	.short	(.L_92 - .L_91)
.L_91:
        /*0080*/ 	.word	0x00000008
.L_92:


//--------------------- .nv.info._Z37calculateCorrelationCoefficientMatrixPdPKdiii --------------------------
	.section	.nv.info._Z37calculateCorrelationCoefficientMatrixPdPKdiii,"",@"SHT_CUDA_INFO"
	.sectionflags	@""
	.align	4


	//----- nvinfo : EIATTR_CUDA_API_VERSION
	.align		4
        /*0000*/ 	.byte	0x04, 0x37
        /*0002*/ 	.short	(.L_94 - .L_93)
.L_93:
        /*0004*/ 	.word	0x00000082


	//----- nvinfo : EIATTR_KPARAM_INFO
	.align		4
.L_94:
        /*0008*/ 	.byte	0x04, 0x17
        /*000a*/ 	.short	(.L_96 - .L_95)
.L_95:
        /*000c*/ 	.word	0x00000000
        /*0010*/ 	.short	0x0004
        /*0012*/ 	.short	0x0018
        /*0014*/ 	.byte	0x00, 0xf0, 0x11, 0x00


	//----- nvinfo : EIATTR_KPARAM_INFO
	.align		4
.L_96:
        /*0018*/ 	.byte	0x04, 0x17
        /*001a*/ 	.short	(.L_98 - .L_97)
.L_97:
        /*001c*/ 	.word	0x00000000
        /*0020*/ 	.short	0x0003
        /*0022*/ 	.short	0x0014
        /*0024*/ 	.byte	0x00, 0xf0, 0x11, 0x00


	//----- nvinfo : EIATTR_KPARAM_INFO
	.align		4
.L_98:
        /*0028*/ 	.byte	0x04, 0x17
        /*002a*/ 	.short	(.L_100 - .L_99)
.L_99:
        /*002c*/ 	.word	0x00000000
        /*0030*/ 	.short	0x0002
        /*0032*/ 	.short	0x0010
        /*0034*/ 	.byte	0x00, 0xf0, 0x11, 0x00


	//----- nvinfo : EIATTR_KPARAM_INFO
	.align		4
.L_100:
        /*0038*/ 	.byte	0x04, 0x17
        /*003a*/ 	.short	(.L_102 - .L_101)
.L_101:
        /*003c*/ 	.word	0x00000000
        /*0040*/ 	.short	0x0001
        /*0042*/ 	.short	0x0008
        /*0044*/ 	.byte	0x00, 0xf5, 0x21, 0x00


	//----- nvinfo : EIATTR_KPARAM_INFO
	.align		4
.L_102:
        /*0048*/ 	.byte	0x04, 0x17
        /*004a*/ 	.short	(.L_104 - .L_103)
.L_103:
        /*004c*/ 	.word	0x00000000
        /*0050*/ 	.short	0x0000
        /*0052*/ 	.short	0x0000
        /*0054*/ 	.byte	0x00, 0xf5, 0x21, 0x00


	//----- nvinfo : EIATTR_SPARSE_MMA_MASK
	.align		4
.L_104:
        /*0058*/ 	.byte	0x03, 0x50
        /*005a*/ 	.short	0x0000


	//----- nvinfo : EIATTR_MAXREG_COUNT
	.align		4
        /*005c*/ 	.byte	0x03, 0x1b
        /*005e*/ 	.short	0x00ff


	//----- nvinfo : EIATTR_MERCURY_ISA_VERSION
	.align		4
        /*0060*/ 	.byte	0x03, 0x5f
        /*0062*/ 	.short	0x0101


	//----- nvinfo : EIATTR_VRC_CTA_INIT_COUNT
	.align		4
        /*0064*/ 	.byte	0x02, 0x4a
	.zero		1
	.zero		1


	//----- nvinfo : EIATTR_EXIT_INSTR_OFFSETS
	.align		4
        /*0068*/ 	.byte	0x04, 0x1c
        /*006a*/ 	.short	(.L_106 - .L_105)


	//   ....[0]....
.L_105:
        /*006c*/ 	.word	0x000000e0


	//   ....[1]....
        /*0070*/ 	.word	0x000046b0


	//----- nvinfo : EIATTR_CRS_STACK_SIZE
	.align		4
.L_106:
        /*0074*/ 	.byte	0x04, 0x1e
        /*0076*/ 	.short	(.L_108 - .L_107)
.L_107:
        /*0078*/ 	.word	0x00000000


	//----- nvinfo : EIATTR_CBANK_PARAM_SIZE
	.align		4
.L_108:
        /*007c*/ 	.byte	0x03, 0x19
        /*007e*/ 	.short	0x001c


	//----- nvinfo : EIATTR_PARAM_CBANK
	.align		4
        /*0080*/ 	.byte	0x04, 0x0a
        /*0082*/ 	.short	(.L_110 - .L_109)
	.align		4
.L_109:
        /*0084*/ 	.word	index@(.nv.constant0._Z37calculateCorrelationCoefficientMatrixPdPKdiii)
        /*0088*/ 	.short	0x0380
        /*008a*/ 	.short	0x001c


	//----- nvinfo : EIATTR_SW_WAR
	.align		4
.L_110:
        /*008c*/ 	.byte	0x04, 0x36
        /*008e*/ 	.short	(.L_112 - .L_111)
.L_111:
        /*0090*/ 	.word	0x00000008
.L_112:


//--------------------- .nv.callgraph             --------------------------
	.section	.nv.callgraph,"",@"SHT_CUDA_CALLGRAPH"
	.align	4
	.sectionentsize	8
	.align		4
        /*0000*/ 	.word	0x00000000
	.align		4
        /*0004*/ 	.word	0xffffffff
	.align		4
        /*0008*/ 	.word	0x00000000
	.align		4
        /*000c*/ 	.word	0xfffffffe
	.align		4
        /*0010*/ 	.word	0x00000000
	.align		4
        /*0014*/ 	.word	0xfffffffd
	.align		4
        /*0018*/ 	.word	0x00000000
	.align		4
        /*001c*/ 	.word	0xfffffffc


//--------------------- .nv.constant4             --------------------------
	.section	.nv.constant4,"a",@progbits
	.align	8
	.align		8
.nv.constant4:
        /*0000*/ 	.dword	_ZN34_INTERNAL_b894f7c1_4_k_cu_6bdcceec4cuda3std3__45__cpo5beginE
	.align		8
        /*0008*/ 	.dword	_ZN34_INTERNAL_b894f7c1_4_k_cu_6bdcceec4cuda3std3__45__cpo3endE
	.align		8
        /*0010*/ 	.dword	_ZN34_INTERNAL_b894f7c1_4_k_cu_6bdcceec4cuda3std3__45__cpo6cbeginE
	.align		8
        /*0018*/ 	.dword	_ZN34_INTERNAL_b894f7c1_4_k_cu_6bdcceec4cuda3std3__45__cpo4cendE
	.align		8
        /*0020*/ 	.dword	_ZN34_INTERNAL_b894f7c1_4_k_cu_6bdcceec4cuda3std3__45__cpo6rbeginE
	.align		8
        /*0028*/ 	.dword	_ZN34_INTERNAL_b894f7c1_4_k_cu_6bdcceec4cuda3std3__45__cpo4rendE
	.align		8
        /*0030*/ 	.dword	_ZN34_INTERNAL_b894f7c1_4_k_cu_6bdcceec4cuda3std3__45__cpo7crbeginE
	.align		8
        /*0038*/ 	.dword	_ZN34_INTERNAL_b894f7c1_4_k_cu_6bdcceec4cuda3std3__45__cpo5crendE
	.align		8
        /*0040*/ 	.dword	_ZN34_INTERNAL_b894f7c1_4_k_cu_6bdcceec4cuda3std3__436_GLOBAL__N__b894f7c1_4_k_cu_6bdcceec6ignoreE
	.align		8
        /*0048*/ 	.dword	_ZN34_INTERNAL_b894f7c1_4_k_cu_6bdcceec4cuda3std3__419piecewise_constructE
	.align		8
        /*0050*/ 	.dword	_ZN34_INTERNAL_b894f7c1_4_k_cu_6bdcceec4cuda3std3__48in_placeE
	.align		8
        /*0058*/ 	.dword	_ZN34_INTERNAL_b894f7c1_4_k_cu_6bdcceec4cuda3std3__420unreachable_sentinelE
	.align		8
        /*0060*/ 	.dword	_ZN34_INTERNAL_b894f7c1_4_k_cu_6bdcceec4cuda3std3__47nulloptE
	.align		8
        /*0068*/ 	.dword	_ZN34_INTERNAL_b894f7c1_4_k_cu_6bdcceec4cuda3std3__48unexpectE
	.align		8
        /*0070*/ 	.dword	_ZN34_INTERNAL_b894f7c1_4_k_cu_6bdcceec4cuda3std6ranges3__45__cpo4swapE
	.align		8
        /*0078*/ 	.dword	_ZN34_INTERNAL_b894f7c1_4_k_cu_6bdcceec4cuda3std6ranges3__45__cpo9iter_moveE
	.align		8
        /*0080*/ 	.dword	_ZN34_INTERNAL_b894f7c1_4_k_cu_6bdcceec4cuda3std6ranges3__45__cpo5beginE
	.align		8
        /*0088*/ 	.dword	_ZN34_INTERNAL_b894f7c1_4_k_cu_6bdcceec4cuda3std6ranges3__45__cpo3endE
	.align		8
        /*0090*/ 	.dword	_ZN34_INTERNAL_b894f7c1_4_k_cu_6bdcceec4cuda3std6ranges3__45__cpo6cbeginE
	.align		8
        /*0098*/ 	.dword	_ZN34_INTERNAL_b894f7c1_4_k_cu_6bdcceec4cuda3std6ranges3__45__cpo4cendE
	.align		8
        /*00a0*/ 	.dword	_ZN34_INTERNAL_b894f7c1_4_k_cu_6bdcceec4cuda3std6ranges3__45__cpo7advanceE
	.align		8
        /*00a8*/ 	.dword	_ZN34_INTERNAL_b894f7c1_4_k_cu_6bdcceec4cuda3std6ranges3__45__cpo9iter_swapE
	.align		8
        /*00b0*/ 	.dword	_ZN34_INTERNAL_b894f7c1_4_k_cu_6bdcceec4cuda3std6ranges3__45__cpo4nextE
	.align		8
        /*00b8*/ 	.dword	_ZN34_INTERNAL_b894f7c1_4_k_cu_6bdcceec4cuda3std6ranges3__45__cpo4prevE
	.align		8
        /*00c0*/ 	.dword	_ZN34_INTERNAL_b894f7c1_4_k_cu_6bdcceec4cuda3std6ranges3__45__cpo4dataE
	.align		8
        /*00c8*/ 	.dword	_ZN34_INTERNAL_b894f7c1_4_k_cu_6bdcceec4cuda3std6ranges3__45__cpo5cdataE
	.align		8
        /*00d0*/ 	.dword	_ZN34_INTERNAL_b894f7c1_4_k_cu_6bdcceec4cuda3std6ranges3__45__cpo4sizeE
	.align		8
        /*00d8*/ 	.dword	_ZN34_INTERNAL_b894f7c1_4_k_cu_6bdcceec4cuda3std6ranges3__45__cpo5ssizeE
	.align		8
        /*00e0*/ 	.dword	_ZN34_INTERNAL_b894f7c1_4_k_cu_6bdcceec4cuda3std6ranges3__45__cpo8distanceE
	.align		8
        /*00e8*/ 	.dword	_ZN34_INTERNAL_b894f7c1_4_k_cu_6bdcceec6thrust24THRUST_300001_SM_1000_NS8cuda_cub3parE
	.align		8
        /*00f0*/ 	.dword	_ZN34_INTERNAL_b894f7c1_4_k_cu_6bdcceec6thrust24THRUST_300001_SM_1000_NS8cuda_cub10par_nosyncE
	.align		8
        /*00f8*/ 	.dword	_ZN34_INTERNAL_b894f7c1_4_k_cu_6bdcceec6thrust24THRUST_300001_SM_1000_NS6system6detail10sequential3seqE
	.align		8
        /*0100*/ 	.dword	_ZN34_INTERNAL_b894f7c1_4_k_cu_6bdcceec6thrust24THRUST_300001_SM_1000_NS6system3cpp3parE
	.align		8
        /*0108*/ 	.dword	_ZN34_INTERNAL_b894f7c1_4_k_cu_6bdcceec6thrust24THRUST_300001_SM_1000_NS12placeholders2_1E
	.align		8
        /*0110*/ 	.dword	_ZN34_INTERNAL_b894f7c1_4_k_cu_6bdcceec6thrust24THRUST_300001_SM_1000_NS12placeholders2_2E
	.align		8
        /*0118*/ 	.dword	_ZN34_INTERNAL_b894f7c1_4_k_cu_6bdcceec6thrust24THRUST_300001_SM_1000_NS12placeholders2_3E
	.align		8
        /*0120*/ 	.dword	_ZN34_INTERNAL_b894f7c1_4_k_cu_6bdcceec6thrust24THRUST_300001_SM_1000_NS12placeholders2_4E
	.align		8
        /*0128*/ 	.dword	_ZN34_INTERNAL_b894f7c1_4_k_cu_6bdcceec6thrust24THRUST_300001_SM_1000_NS12placeholders2_5E
	.align		8
        /*0130*/ 	.dword	_ZN34_INTERNAL_b894f7c1_4_k_cu_6bdcceec6thrust24THRUST_300001_SM_1000_NS12placeholders2_6E
	.align		8
        /*0138*/ 	.dword	_ZN34_INTERNAL_b894f7c1_4_k_cu_6bdcceec6thrust24THRUST_300001_SM_1000_NS12placeholders2_7E
	.align		8
        /*0140*/ 	.dword	_ZN34_INTERNAL_b894f7c1_4_k_cu_6bdcceec6thrust24THRUST_300001_SM_1000_NS12placeholders2_8E
	.align		8
        /*0148*/ 	.dword	_ZN34_INTERNAL_b894f7c1_4_k_cu_6bdcceec6thrust24THRUST_300001_SM_1000_NS12placeholders2_9E
	.align		8
        /*0150*/ 	.dword	_ZN34_INTERNAL_b894f7c1_4_k_cu_6bdcceec6thrust24THRUST_300001_SM_1000_NS12placeholders3_10E
	.align		8
        /*0158*/ 	.dword	_ZN34_INTERNAL_b894f7c1_4_k_cu_6bdcceec6thrust24THRUST_300001_SM_1000_NS3seqE
	.align		8
        /*0160*/ 	.dword	_ZN34_INTERNAL_b894f7c1_4_k_cu_6bdcceec6thrust24THRUST_300001_SM_1000_NS6deviceE


//--------------------- .text._ZN3cub18CUB_300001_SM_10006detail11EmptyKernelIvEEvv --------------------------
	.section	.text._ZN3cub18CUB_300001_SM_10006detail11EmptyKernelIvEEvv,"ax",@progbits
	.align	128
        .global         _ZN3cub18CUB_300001_SM_10006detail11EmptyKernelIvEEvv
        .type           _ZN3cub18CUB_300001_SM_10006detail11EmptyKernelIvEEvv,@function
        .size           _ZN3cub18CUB_300001_SM_10006detail11EmptyKernelIvEEvv,(.L_x_92 - _ZN3cub18CUB_300001_SM_10006detail11EmptyKernelIvEEvv)
        .other          _ZN3cub18CUB_300001_SM_10006detail11EmptyKernelIvEEvv,@"STO_CUDA_ENTRY STV_DEFAULT"
_ZN3cub18CUB_300001_SM_10006detail11EmptyKernelIvEEvv:
.text._ZN3cub18CUB_300001_SM_10006detail11EmptyKernelIvEEvv:
[----:B------:R-:W-:Y:S01]  /*0000*/  LDC R1, c[0x0][0x37c] ;  /* 0x0000df00ff017b82 */ /* 0x000fe20000000800 */
[----:B------:R-:W-:Y:S05]  /*0010*/  EXIT ;  /* 0x000000000000794d */ /* 0x000fea0003800000 */
.L_x_0:
[----:B------:R-:W-:-:S00]  /*0020*/  BRA `(.L_x_0) ;  /* 0xfffffffc00fc7947 */ /* 0x000fc0000383ffff */
[----:B------:R-:W-:-:S00]  /*0030*/  NOP ;  /* 0x0000000000007918 */ /* 0x000fc00000000000 */
        /* <DEDUP_REMOVED lines=12> */
.L_x_92:


//--------------------- .text._Z32calculateInterSubjectCorrelationPdPKdii --------------------------
	.section	.text._Z32calculateInterSubjectCorrelationPdPKdii,"ax",@progbits
	.align	128
        .global         _Z32calculateInterSubjectCorrelationPdPKdii
        .type           _Z32calculateInterSubjectCorrelationPdPKdii,@function
        .size           _Z32calculateInterSubjectCorrelationPdPKdii,(.L_x_89 - _Z32calculateInterSubjectCorrelationPdPKdii)
        .other          _Z32calculateInterSubjectCorrelationPdPKdii,@"STO_CUDA_ENTRY STV_DEFAULT"
_Z32calculateInterSubjectCorrelationPdPKdii:
.text._Z32calculateInterSubjectCorrelationPdPKdii:
[----:B------:R-:W-:Y:S01]  /*0000*/  LDC R1, c[0x0][0x37c] ;  /* 0x0000df00ff017b82 */ /* 0x000fe20000000800 */
[----:B------:R-:W0:Y:S07]  /*0010*/  S2R R3, SR_TID.X ;  /* 0x0000000000037919 */ /* 0x000e2e0000002100 */
[----:B------:R-:W0:Y:S01]  /*0020*/  S2UR UR4, SR_CTAID.X ;  /* 0x00000000000479c3 */ /* 0x000e220000002500 */
[----:B------:R-:W1:Y:S07]  /*0030*/  LDCU UR5, c[0x0][0x394] ;  /* 0x00007280ff0577ac */ /* 0x000e6e0008000800 */
[----:B------:R-:W0:Y:S02]  /*0040*/  LDC R0, c[0x0][0x360] ;  /* 0x0000d800ff007b82 */ /* 0x000e240000000800 */
[----:B0-----:R-:W-:-:S05]  /*0050*/  IMAD R0, R0, UR4, R3 ;  /* 0x0000000400007c24 */ /* 0x001fca000f8e0203 */
[----:B-1----:R-:W-:-:S13]  /*0060*/  ISETP.GE.AND P0, PT, R0, UR5, PT ;  /* 0x0000000500007c0c */ /* 0x002fda000bf06270 */
[----:B------:R-:W-:Y:S05]  /*0070*/  @P0 EXIT ;  /* 0x000000000000094d */ /* 0x000fea0003800000 */
[----:B------:R-:W0:Y:S01]  /*0080*/  LDCU UR5, c[0x0][0x390] ;  /* 0x00007200ff0577ac */ /* 0x000e220008000800 */
[----:B------:R-:W-:Y:S01]  /*0090*/  CS2R R10, SRZ ;  /* 0x00000000000a7805 */ /* 0x000fe2000001ff00 */
[----:B------:R-:W1:Y:S01]  /*00a0*/  LDCU.64 UR8, c[0x0][0x358] ;  /* 0x00006b00ff0877ac */ /* 0x000e620008000a00 */
[----:B0-----:R-:W-:-:S04]  /*00b0*/  UIADD3 UR4, UPT, UPT, UR5, -0x1, URZ ;  /* 0xffffffff05047890 */ /* 0x001fc8000fffe0ff */
[----:B------:R-:W-:-:S04]  /*00c0*/  UIMAD UR4, UR4, UR5, URZ ;  /* 0x00000005040472a4 */ /* 0x000fc8000f8e02ff */
[----:B------:R-:W-:Y:S02]  /*00d0*/  UISETP.GE.AND UP0, UPT, UR4, 0x2, UPT ;  /* 0x000000020400788c */ /* 0x000fe4000bf06270 */
[----:B------:R-:W-:-:S04]  /*00e0*/  ULEA.HI UR5, UR4, UR4, URZ, 0x1 ;  /* 0x0000000404057291 */ /* 0x000fc8000f8f08ff */
[----:B------:R-:W-:-:S03]  /*00f0*/  USHF.R.S32.HI UR5, URZ, 0x1, UR5 ;  /* 0x00000001ff057899 */ /* 0x000fc60008011405 */
[----:B-1----:R-:W-:Y:S09]  /*0100*/  BRA.U !UP0, `(.L_x_1) ;  /* 0x0000000508d07547 */ /* 0x002ff2000b800000 */
[----:B------:R-:W-:Y:S02]  /*0110*/  UIADD3 UR4, UPT, UPT, UR5, -0x1, URZ ;  /* 0xffffffff05047890 */ /* 0x000fe4000fffe0ff */
[----:B------:R-:W-:Y:S01]  /*0120*/  IMAD R20, R0, UR5, RZ ;  /* 0x0000000500147c24 */ /* 0x000fe2000f8e02ff */
[----:B------:R-:W-:Y:S01]  /*0130*/  ULOP3.LUT UR6, UR5, 0xf, URZ, 0xc0, !UPT ;  /* 0x0000000f05067892 */ /* 0x000fe2000f8ec0ff */
[----:B------:R-:W-:Y:S01]  /*0140*/  CS2R R10, SRZ ;  /* 0x00000000000a7805 */ /* 0x000fe2000001ff00 */
[----:B------:R-:W-:Y:S02]  /*0150*/  UISETP.GE.U32.AND UP1, UPT, UR4, 0xf, UPT ;  /* 0x0000000f0400788c */ /* 0x000fe4000bf26070 */
[----:B------:R-:W-:Y:S01]  /*0160*/  SHF.R.S32.HI R21, RZ, 0x1f, R20 ;  /* 0x0000001fff157819 */ /* 0x000fe20000011414 */
[----:B------:R-:W-:Y:S01]  /*0170*/  UISETP.NE.AND UP0, UPT, UR6, URZ, UPT ;  /* 0x000000ff0600728c */ /* 0x000fe2000bf05270 */
[----:B------:R-:W-:-:S05]  /*0180*/  UMOV UR4, URZ ;  /* 0x000000ff00047c82 */ /* 0x000fca0008000000 */
[----:B------:R-:W-:Y:S05]  /*0190*/  BRA.U !UP1, `(.L_x_2) ;  /* 0x0000000109b47547 */ /* 0x000fea000b800000 */
[----:B------:R-:W0:Y:S01]  /*01a0*/  LDCU.64 UR10, c[0x0][0x388] ;  /* 0x00007100ff0a77ac */ /* 0x000e220008000a00 */
[----:B------:R-:W-:Y:S01]  /*01b0*/  CS2R R10, SRZ ;  /* 0x00000000000a7805 */ /* 0x000fe2000001ff00 */
[----:B------:R-:W-:-:S04]  /*01c0*/  ULOP3.LUT UR4, UR5, 0x3ffffff0, URZ, 0xc0, !UPT ;  /* 0x3ffffff005047892 */ /* 0x000fc8000f8ec0ff */
[----:B------:R-:W-:Y:S01]  /*01d0*/  UIADD3 UR7, UPT, UPT, -UR4, URZ, URZ ;  /* 0x000000ff04077290 */ /* 0x000fe2000fffe1ff */
[----:B0-----:R-:W-:-:S04]  /*01e0*/  LEA R2, P0, R20, UR10, 0x3 ;  /* 0x0000000a14027c11 */ /* 0x001fc8000f8018ff */
[----:B------:R-:W-:Y:S02]  /*01f0*/  IADD3 R2, P1, PT, R2, 0x40, RZ ;  /* 0x0000004002027810 */ /* 0x000fe40007f3e0ff */
[----:B------:R-:W-:-:S05]  /*0200*/  LEA.HI.X R3, R20, UR11, R21, 0x3, P0 ;  /* 0x0000000b14037c11 */ /* 0x000fca00080f1c15 */
[----:B------:R-:W-:-:S07]  /*0210*/  IMAD.X R3, RZ, RZ, R3, P1 ;  /* 0x000000ffff037224 */ /* 0x000fce00008e0603 */
.L_x_3:
[----:B------:R-:W2:Y:S04]  /*0220*/  LDG.E.64 R12, desc[UR8][R2.64+-0x40] ;  /* 0xffffc008020c7981 */ /* 0x000ea8000c1e1b00 */
[----:B------:R-:W3:Y:S04]  /*0230*/  LDG.E.64 R24, desc[UR8][R2.64+-0x38] ;  /* 0xffffc80802187981 */ /* 0x000ee8000c1e1b00 */
[----:B------:R-:W4:Y:S04]  /*0240*/  LDG.E.64 R18, desc[UR8][R2.64+-0x30] ;  /* 0xffffd00802127981 */ /* 0x000f28000c1e1b00 */
[----:B------:R-:W5:Y:S04]  /*0250*/  LDG.E.64 R22, desc[UR8][R2.64+-0x28] ;  /* 0xffffd80802167981 */ /* 0x000f68000c1e1b00 */
[----:B------:R-:W5:Y:S04]  /*0260*/  LDG.E.64 R16, desc[UR8][R2.64+-0x20] ;  /* 0xffffe00802107981 */ /* 0x000f68000c1e1b00 */
[----:B------:R-:W5:Y:S04]  /*0270*/  LDG.E.64 R8, desc[UR8][R2.64+-0x18] ;  /* 0xffffe80802087981 */ /* 0x000f68000c1e1b00 */
[----:B------:R-:W5:Y:S04]  /*0280*/  LDG.E.64 R6, desc[UR8][R2.64+-0x10] ;  /* 0xfffff00802067981 */ /* 0x000f68000c1e1b00 */
[----:B------:R-:W5:Y:S04]  /*0290*/  LDG.E.64 R4, desc[UR8][R2.64+-0x8] ;  /* 0xfffff80802047981 */ /* 0x000f68000c1e1b00 */
[----:B------:R-:W5:Y:S01]  /*02a0*/  LDG.E.64 R14, desc[UR8][R2.64] ;  /* 0x00000008020e7981 */ /* 0x000f62000c1e1b00 */
[----:B--2---:R-:W-:-:S03]  /*02b0*/  DADD R10, R12, R10 ;  /* 0x000000000c0a7229 */ /* 0x004fc6000000000a */
[----:B------:R-:W2:Y:S05]  /*02c0*/  LDG.E.64 R12, desc[UR8][R2.64+0x8] ;  /* 0x00000808020c7981 */ /* 0x000eaa000c1e1b00 */
[----:B---3--:R-:W-:Y:S02]  /*02d0*/  DADD R24, R10, R24 ;  /* 0x000000000a187229 */ /* 0x008fe40000000018 */
[----:B------:R-:W3:Y:S06]  /*02e0*/  LDG.E.64 R10, desc[UR8][R2.64+0x10] ;  /* 0x00001008020a7981 */ /* 0x000eec000c1e1b00 */
[----:B----4-:R-:W-:Y:S01]  /*02f0*/  DADD R24, R24, R18 ;  /* 0x0000000018187229 */ /* 0x010fe20000000012 */
[----:B------:R-:W4:Y:S07]  /*0300*/  LDG.E.64 R18, desc[UR8][R2.64+0x18] ;  /* 0x0000180802127981 */ /* 0x000f2e000c1e1b00 */
[----:B-----5:R-:W-:Y:S01]  /*0310*/  DADD R24, R24, R22 ;  /* 0x0000000018187229 */ /* 0x020fe20000000016 */
[----:B------:R-:W5:Y:S07]  /*0320*/  LDG.E.64 R22, desc[UR8][R2.64+0x20] ;  /* 0x0000200802167981 */ /* 0x000f6e000c1e1b00 */
[----:B------:R-:W-:Y:S01]  /*0330*/  DADD R24, R24, R16 ;  /* 0x0000000018187229 */ /* 0x000fe20000000010 */
[----:B------:R-:W5:Y:S07]  /*0340*/  LDG.E.64 R16, desc[UR8][R2.64+0x28] ;  /* 0x0000280802107981 */ /* 0x000f6e000c1e1b00 */
[----:B------:R-:W-:Y:S01]  /*0350*/  DADD R24, R24, R8 ;  /* 0x0000000018187229 */ /* 0x000fe20000000008 */
[----:B------:R-:W5:Y:S07]  /*0360*/  LDG.E.64 R8, desc[UR8][R2.64+0x30] ;  /* 0x0000300802087981 */ /* 0x000f6e000c1e1b00 */
[----:B------:R-:W-:Y:S01]  /*0370*/  DADD R24, R24, R6 ;  /* 0x0000000018187229 */ /* 0x000fe20000000006 */
[----:B------:R0:W5:Y:S01]  /*0380*/  LDG.E.64 R6, desc[UR8][R2.64+0x38] ;  /* 0x0000380802067981 */ /* 0x000162000c1e1b00 */
[----:B------:R-:W-:-:S04]  /*0390*/  UIADD3 UR7, UPT, UPT, UR7, 0x10, URZ ;  /* 0x0000001007077890 */ /* 0x000fc8000fffe0ff */
[----:B------:R-:W-:Y:S02]  /*03a0*/  UISETP.NE.AND UP1, UPT, UR7, URZ, UPT ;  /* 0x000000ff0700728c */ /* 0x000fe4000bf25270 */
[----:B------:R-:W-:Y:S01]  /*03b0*/  DADD R4, R24, R4 ;  /* 0x0000000018047229 */ /* 0x000fe20000000004 */
[----:B0-----:R-:W-:-:S07]  /*03c0*/  IADD3 R2, P0, PT, R2, 0x80, RZ ;  /* 0x0000008002027810 */ /* 0x001fce0007f1e0ff */
[----:B------:R-:W-:Y:S01]  /*03d0*/  DADD R4, R4, R14 ;  /* 0x0000000004047229 */ /* 0x000fe2000000000e */
[----:B------:R-:W-:-:S07]  /*03e0*/  IMAD.X R3, RZ, RZ, R3, P0 ;  /* 0x000000ffff037224 */ /* 0x000fce00000e0603 */
[----:B--2---:R-:W-:-:S08]  /*03f0*/  DADD R4, R4, R12 ;  /* 0x0000000004047229 */ /* 0x004fd0000000000c */
[----:B---3--:R-:W-:-:S08]  /*0400*/  DADD R4, R4, R10 ;  /* 0x0000000004047229 */ /* 0x008fd0000000000a */
[----:B----4-:R-:W-:-:S08]  /*0410*/  DADD R4, R4, R18 ;  /* 0x0000000004047229 */ /* 0x010fd00000000012 */
[----:B-----5:R-:W-:-:S08]  /*0420*/  DADD R4, R4, R22 ;  /* 0x0000000004047229 */ /* 0x020fd00000000016 */
[----:B------:R-:W-:-:S08]  /*0430*/  DADD R4, R4, R16 ;  /* 0x0000000004047229 */ /* 0x000fd00000000010 */
[----:B------:R-:W-:-:S08]  /*0440*/  DADD R4, R4, R8 ;  /* 0x0000000004047229 */ /* 0x000fd00000000008 */
[----:B------:R-:W-:Y:S01]  /*0450*/  DADD R10, R4, R6 ;  /* 0x00000000040a7229 */ /* 0x000fe20000000006 */
[----:B------:R-:W-:Y:S10]  /*0460*/  BRA.U UP1, `(.L_x_3) ;  /* 0xfffffffd016c7547 */ /* 0x000ff4000b83ffff */
.L_x_2:
[----:B------:R-:W-:Y:S05]  /*0470*/  BRA.U !UP0, `(.L_x_1) ;  /* 0x0000000108f47547 */ /* 0x000fea000b800000 */
[----:B------:R-:W-:Y:S02]  /*0480*/  UISETP.GE.U32.AND UP0, UPT, UR6, 0x8, UPT ;  /* 0x000000080600788c */ /* 0x000fe4000bf06070 */
[----:B------:R-:W-:-:S04]  /*0490*/  ULOP3.LUT UR7, UR5, 0x7, URZ, 0xc0, !UPT ;  /* 0x0000000705077892 */ /* 0x000fc8000f8ec0ff */
[----:B------:R-:W-:-:S03]  /*04a0*/  UISETP.NE.AND UP1, UPT, UR7, URZ, UPT ;  /* 0x000000ff0700728c */ /* 0x000fc6000bf25270 */
[----:B------:R-:W-:Y:S08]  /*04b0*/  BRA.U !UP0, `(.L_x_4) ;  /* 0x0000000108587547 */ /* 0x000ff0000b800000 */
[----:B------:R-:W0:Y:S01]  /*04c0*/  LDCU.64 UR10, c[0x0][0x388] ;  /* 0x00007100ff0a77ac */ /* 0x000e220008000a00 */
[----:B------:R-:W-:-:S05]  /*04d0*/  IADD3 R2, P0, PT, R20, UR4, RZ ;  /* 0x0000000414027c10 */ /* 0x000fca000ff1e0ff */
[----:B------:R-:W-:Y:S01]  /*04e0*/  IMAD.X R3, RZ, RZ, R21, P0 ;  /* 0x000000ffff037224 */ /* 0x000fe200000e0615 */
[----:B0-----:R-:W-:-:S04]  /*04f0*/  LEA R16, P0, R2, UR10, 0x3 ;  /* 0x0000000a02107c11 */ /* 0x001fc8000f8018ff */
[----:B------:R-:W-:-:S05]  /*0500*/  LEA.HI.X R17, R2, UR11, R3, 0x3, P0 ;  /* 0x0000000b02117c11 */ /* 0x000fca00080f1c03 */
[----:B------:R-:W2:Y:S04]  /*0510*/  LDG.E.64 R18, desc[UR8][R16.64] ;  /* 0x0000000810127981 */ /* 0x000ea8000c1e1b00 */
[----:B------:R-:W3:Y:S04]  /*0520*/  LDG.E.64 R22, desc[UR8][R16.64+0x8] ;  /* 0x0000080810167981 */ /* 0x000ee8000c1e1b00 */
[----:B------:R-:W4:Y:S04]  /*0530*/  LDG.E.64 R12, desc[UR8][R16.64+0x10] ;  /* 0x00001008100c7981 */ /* 0x000f28000c1e1b00 */
[----:B------:R-:W5:Y:S04]  /*0540*/  LDG.E.64 R8, desc[UR8][R16.64+0x18] ;  /* 0x0000180810087981 */ /* 0x000f68000c1e1b00 */
[----:B------:R-:W5:Y:S04]  /*0550*/  LDG.E.64 R6, desc[UR8][R16.64+0x20] ;  /* 0x0000200810067981 */ /* 0x000f68000c1e1b00 */
[----:B------:R-:W5:Y:S04]  /*0560*/  LDG.E.64 R4, desc[UR8][R16.64+0x28] ;  /* 0x0000280810047981 */ /* 0x000f68000c1e1b00 */
[----:B------:R-:W5:Y:S04]  /*0570*/  LDG.E.64 R2, desc[UR8][R16.64+0x30] ;  /* 0x0000300810027981 */ /* 0x000f68000c1e1b00 */
[----:B------:R-:W5:Y:S01]  /*0580*/  LDG.E.64 R14, desc[UR8][R16.64+0x38] ;  /* 0x00003808100e7981 */ /* 0x000f62000c1e1b00 */
[----:B------:R-:W-:Y:S01]  /*0590*/  UIADD3 UR4, UPT, UPT, UR4, 0x8, URZ ;  /* 0x0000000804047890 */ /* 0x000fe2000fffe0ff */
[----:B--2---:R-:W-:-:S08]  /*05a0*/  DADD R18, R10, R18 ;  /* 0x000000000a127229 */ /* 0x004fd00000000012 */
[----:B---3--:R-:W-:-:S08]  /*05b0*/  DADD R18, R18, R22 ;  /* 0x0000000012127229 */ /* 0x008fd00000000016 */
[----:B----4-:R-:W-:-:S08]  /*05c0*/  DADD R12, R18, R12 ;  /* 0x00000000120c7229 */ /* 0x010fd0000000000c */
[----:B-----5:R-:W-:-:S08]  /*05d0*/  DADD R8, R12, R8 ;  /* 0x000000000c087229 */ /* 0x020fd00000000008 */
[----:B------:R-:W-:-:S08]  /*05e0*/  DADD R6, R8, R6 ;  /* 0x0000000008067229 */ /* 0x000fd00000000006 */
[----:B------:R-:W-:-:S08]  /*05f0*/  DADD R4, R6, R4 ;  /* 0x0000000006047229 */ /* 0x000fd00000000004 */
[----:B------:R-:W-:-:S08]  /*0600*/  DADD R2, R4, R2 ;  /* 0x0000000004027229 */ /* 0x000fd00000000002 */
[----:B------:R-:W-:-:S11]  /*0610*/  DADD R10, R2, R14 ;  /* 0x00000000020a7229 */ /* 0x000fd6000000000e */
.L_x_4:
        /* <DEDUP_REMOVED lines=13> */
[----:B------:R-:W5:Y:S01]  /*06f0*/  LDG.E.64 R12, desc[UR8][R2.64+0x18] ;  /* 0x00001808020c7981 */ /* 0x000f62000c1e1b00 */
[----:B------:R-:W-:Y:S01]  /*0700*/  UIADD3 UR4, UPT, UPT, UR4, 0x4, URZ ;  /* 0x0000000404047890 */ /* 0x000fe2000fffe0ff */
[----:B--2---:R-:W-:-:S08]  /*0710*/  DADD R4, R10, R4 ;  /* 0x000000000a047229 */ /* 0x004fd00000000004 */
[----:B---3--:R-:W-:-:S08]  /*0720*/  DADD R4, R4, R6 ;  /* 0x0000000004047229 */ /* 0x008fd00000000006 */
[----:B----4-:R-:W-:-:S08]  /*0730*/  DADD R4, R4, R8 ;  /* 0x0000000004047229 */ /* 0x010fd00000000008 */
[----:B-----5:R-:W-:-:S11]  /*0740*/  DADD R10, R4, R12 ;  /* 0x00000000040a7229 */ /* 0x020fd6000000000c */
.L_x_5:
[----:B------:R-:W-:Y:S05]  /*0750*/  BRA.U !UP1, `(.L_x_1) ;  /* 0x00000001093c7547 */ /* 0x000fea000b800000 */
[----:B------:R-:W0:Y:S01]  /*0760*/  LDCU.64 UR10, c[0x0][0x388] ;  /* 0x00007100ff0a77ac */ /* 0x000e220008000a00 */
[----:B------:R-:W-:Y:S01]  /*0770*/  IADD3 R5, P0, PT, R20, UR4, RZ ;  /* 0x0000000414057c10 */ /* 0x000fe2000ff1e0ff */
[----:B------:R-:W-:-:S04]  /*0780*/  UIADD3 UR6, UPT, UPT, -UR6, URZ, URZ ;  /* 0x000000ff06067290 */ /* 0x000fc8000fffe1ff */
[----:B------:R-:W-:Y:S01]  /*0790*/  IMAD.X R2, RZ, RZ, R21, P0 ;  /* 0x000000ffff027224 */ /* 0x000fe200000e0615 */
[----:B0-----:R-:W-:-:S04]  /*07a0*/  LEA R4, P1, R5, UR10, 0x3 ;  /* 0x0000000a05047c11 */ /* 0x001fc8000f8218ff */
[----:B------:R-:W-:-:S09]  /*07b0*/  LEA.HI.X R5, R5, UR11, R2, 0x3, P1 ;  /* 0x0000000b05057c11 */ /* 0x000fd200088f1c02 */
.L_x_6:
[----:B------:R-:W-:Y:S02]  /*07c0*/  IMAD.MOV.U32 R2, RZ, RZ, R4 ;  /* 0x000000ffff027224 */ /* 0x000fe400078e0004 */
[----:B------:R-:W-:-:S06]  /*07d0*/  IMAD.MOV.U32 R3, RZ, RZ, R5 ;  /* 0x000000ffff037224 */ /* 0x000fcc00078e0005 */
[----:B------:R-:W2:Y:S01]  /*07e0*/  LDG.E.64 R2, desc[UR8][R2.64] ;  /* 0x0000000802027981 */ /* 0x000ea2000c1e1b00 */
[----:B------:R-:W-:Y:S01]  /*07f0*/  UIADD3 UR6, UPT, UPT, UR6, 0x1, URZ ;  /* 0x0000000106067890 */ /* 0x000fe2000fffe0ff */
[----:B------:R-:W-:-:S03]  /*0800*/  IADD3 R4, P0, PT, R4, 0x8, RZ ;  /* 0x0000000804047810 */ /* 0x000fc60007f1e0ff */
[----:B------:R-:W-:Y:S02]  /*0810*/  UISETP.NE.AND UP0, UPT, UR6, URZ, UPT ;  /* 0x000000ff0600728c */ /* 0x000fe4000bf05270 */
[----:B------:R-:W-:Y:S01]  /*0820*/  IMAD.X R5, RZ, RZ, R5, P0 ;  /* 0x000000ffff057224 */ /* 0x000fe200000e0605 */
[----:B--2---:R-:W-:-:S06]  /*0830*/  DADD R10, R2, R10 ;  /* 0x00000000020a7229 */ /* 0x004fcc000000000a */
[----:B------:R-:W-:Y:S05]  /*0840*/  BRA.U UP0, `(.L_x_6) ;  /* 0xfffffffd00dc7547 */ /* 0x000fea000b83ffff */
.L_x_1:
[----:B------:R-:W0:Y:S01]  /*0850*/  I2F.F64 R6, UR5 ;  /* 0x0000000500067d12 */ /* 0x000e220008201c00 */
[----:B------:R-:W-:Y:S01]  /*0860*/  IMAD.MOV.U32 R2, RZ, RZ, 0x1 ;  /* 0x00000001ff027424 */ /* 0x000fe200078e00ff */
[----:B------:R-:W-:Y:S01]  /*0870*/  FSETP.GEU.AND P1, PT, |R11|, 6.5827683646048100446e-37, PT ;  /* 0x036000000b00780b */ /* 0x000fe20003f2e200 */
[----:B------:R-:W-:Y:S05]  /*0880*/  BSSY.RECONVERGENT B0, `(.L_x_7) ;  /* 0x0000011000007945 */ /* 0x000fea0003800200 */
[----:B0-----:R-:W0:Y:S02]  /*0890*/  MUFU.RCP64H R3, R7 ;  /* 0x0000000700037308 */ /* 0x001e240000001800 */
[----:B0-----:R-:W-:-:S08]  /*08a0*/  DFMA R4, -R6, R2, 1 ;  /* 0x3ff000000604742b */ /* 0x001fd00000000102 */
[----:B------:R-:W-:-:S08]  /*08b0*/  DFMA R4, R4, R4, R4 ;  /* 0x000000040404722b */ /* 0x000fd00000000004 */
[----:B------:R-:W-:-:S08]  /*08c0*/  DFMA R4, R2, R4, R2 ;  /* 0x000000040204722b */ /* 0x000fd00000000002 */
[----:B------:R-:W-:-:S08]  /*08d0*/  DFMA R2, -R6, R4, 1 ;  /* 0x3ff000000602742b */ /* 0x000fd00000000104 */
[----:B------:R-:W-:-:S08]  /*08e0*/  DFMA R2, R4, R2, R4 ;  /* 0x000000020402722b */ /* 0x000fd00000000004 */
[----:B------:R-:W-:-:S08]  /*08f0*/  DMUL R4, R2, R10 ;  /* 0x0000000a02047228 */ /* 0x000fd00000000000 */
[----:B------:R-:W-:-:S08]  /*0900*/  DFMA R8, -R6, R4, R10 ;  /* 0x000000040608722b */ /* 0x000fd0000000010a */
[----:B------:R-:W-:-:S10]  /*0910*/  DFMA R2, R2, R8, R4 ;  /* 0x000000080202722b */ /* 0x000fd40000000004 */
[----:B------:R-:W-:-:S05]  /*0920*/  FFMA R4, RZ, R7, R3 ;  /* 0x00000007ff047223 */ /* 0x000fca0000000003 */
[----:B------:R-:W-:-:S13]  /*0930*/  FSETP.GT.AND P0, PT, |R4|, 1.469367938527859385e-39, PT ;  /* 0x001000000400780b */ /* 0x000fda0003f04200 */
[----:B------:R-:W-:Y:S05]  /*0940*/  @P0 BRA P1, `(.L_x_8) ;  /* 0x0000000000100947 */ /* 0x000fea0000800000 */
[----:B------:R-:W-:Y:S01]  /*0950*/  IMAD.MOV.U32 R4, RZ, RZ, R10 ;  /* 0x000000ffff047224 */ /* 0x000fe200078e000a */
[----:B------:R-:W-:Y:S01]  /*0960*/  MOV R10, 0x990 ;  /* 0x00000990000a7802 */ /* 0x000fe20000000f00 */
[----:B------:R-:W-:-:S07]  /*0970*/  IMAD.MOV.U32 R5, RZ, RZ, R11 ;  /* 0x000000ffff057224 */ /* 0x000fce00078e000b */
[----:B------:R-:W-:Y:S05]  /*0980*/  CALL.REL.NOINC `($__internal_0_$__cuda_sm20_div_rn_f64_full) ;  /* 0x0000000000147944 */ /* 0x000fea0003c00000 */
.L_x_8:
[----:B------:R-:W-:Y:S05]  /*0990*/  BSYNC.RECONVERGENT B0 ;  /* 0x0000000000007941 */ /* 0x000fea0003800200 */
.L_x_7:
[----:B------:R-:W0:Y:S02]  /*09a0*/  LDC.64 R4, c[0x0][0x380] ;  /* 0x0000e000ff047b82 */ /* 0x000e240000000a00 */
[----:B0-----:R-:W-:-:S05]  /*09b0*/  IMAD.WIDE R4, R0, 0x8, R4 ;  /* 0x0000000800047825 */ /* 0x001fca00078e0204 */
[----:B------:R-:W-:Y:S01]  /*09c0*/  STG.E.64 desc[UR8][R4.64], R2 ;  /* 0x0000000204007986 */ /* 0x000fe2000c101b08 */
[----:B------:R-:W-:Y:S05]  /*09d0*/  EXIT ;  /* 0x000000000000794d */ /* 0x000fea0003800000 */
        .weak           $__internal_0_$__cuda_sm20_div_rn_f64_full
        .type           $__internal_0_$__cuda_sm20_div_rn_f64_full,@function
        .size           $__internal_0_$__cuda_sm20_div_rn_f64_full,(.L_x_89 - $__internal_0_$__cuda_sm20_div_rn_f64_full)
$__internal_0_$__cuda_sm20_div_rn_f64_full:
[C---:B------:R-:W-:Y:S01]  /*09e0*/  FSETP.GEU.AND P0, PT, |R7|.reuse, 1.469367938527859385e-39, PT ;  /* 0x001000000700780b */ /* 0x040fe20003f0e200 */
[----:B------:R-:W-:Y:S01]  /*09f0*/  IMAD.MOV.U32 R16, RZ, RZ, 0x1 ;  /* 0x00000001ff107424 */ /* 0x000fe200078e00ff */
[----:B------:R-:W-:Y:S01]  /*0a00*/  LOP3.LUT R2, R7, 0x800fffff, RZ, 0xc0, !PT ;  /* 0x800fffff07027812 */ /* 0x000fe200078ec0ff */
[----:B------:R-:W-:Y:S01]  /*0a10*/  BSSY.RECONVERGENT B1, `(.L_x_9) ;  /* 0x0000055000017945 */ /* 0x000fe20003800200 */
[C---:B------:R-:W-:Y:S02]  /*0a20*/  FSETP.GEU.AND P2, PT, |R5|.reuse, 1.469367938527859385e-39, PT ;  /* 0x001000000500780b */ /* 0x040fe40003f4e200 */
[----:B------:R-:W-:Y:S01]  /*0a30*/  LOP3.LUT R3, R2, 0x3ff00000, RZ, 0xfc, !PT ;  /* 0x3ff0000002037812 */ /* 0x000fe200078efcff */
[----:B------:R-:W-:Y:S01]  /*0a40*/  IMAD.MOV.U32 R2, RZ, RZ, R6 ;  /* 0x000000ffff027224 */ /* 0x000fe200078e0006 */
[----:B------:R-:W-:Y:S02]  /*0a50*/  LOP3.LUT R11, R5, 0x7ff00000, RZ, 0xc0, !PT ;  /* 0x7ff00000050b7812 */ /* 0x000fe400078ec0ff */
[----:B------:R-:W-:-:S03]  /*0a60*/  LOP3.LUT R14, R7, 0x7ff00000, RZ, 0xc0, !PT ;  /* 0x7ff00000070e7812 */ /* 0x000fc600078ec0ff */
[----:B------:R-:W-:Y:S01]  /*0a70*/  @!P0 DMUL R2, R6, 8.98846567431157953865e+307 ;  /* 0x7fe0000006028828 */ /* 0x000fe20000000000 */
[----:B------:R-:W-:-:S03]  /*0a80*/  ISETP.GE.U32.AND P1, PT, R11, R14, PT ;  /* 0x0000000e0b00720c */ /* 0x000fc60003f26070 */
[----:B------:R-:W-:Y:S01]  /*0a90*/  @!P2 LOP3.LUT R12, R7, 0x7ff00000, RZ, 0xc0, !PT ;  /* 0x7ff00000070ca812 */ /* 0x000fe200078ec0ff */
[----:B------:R-:W-:Y:S01]  /*0aa0*/  @!P2 IMAD.MOV.U32 R18, RZ, RZ, RZ ;  /* 0x000000ffff12a224 */ /* 0x000fe200078e00ff */
[----:B------:R-:W0:Y:S02]  /*0ab0*/  MUFU.RCP64H R17, R3 ;  /* 0x0000000300117308 */ /* 0x000e240000001800 */
[----:B------:R-:W-:Y:S01]  /*0ac0*/  @!P2 ISETP.GE.U32.AND P3, PT, R11, R12, PT ;  /* 0x0000000c0b00a20c */ /* 0x000fe20003f66070 */
[----:B------:R-:W-:-:S05]  /*0ad0*/  IMAD.MOV.U32 R12, RZ, RZ, 0x1ca00000 ;  /* 0x1ca00000ff0c7424 */ /* 0x000fca00078e00ff */
[----:B------:R-:W-:-:S04]  /*0ae0*/  @!P2 SEL R13, R12, 0x63400000, !P3 ;  /* 0x634000000c0da807 */ /* 0x000fc80005800000 */
[----:B------:R-:W-:-:S04]  /*0af0*/  @!P2 LOP3.LUT R13, R13, 0x80000000, R5, 0xf8, !PT ;  /* 0x800000000d0da812 */ /* 0x000fc800078ef805 */
[----:B------:R-:W-:Y:S01]  /*0b00*/  @!P2 LOP3.LUT R19, R13, 0x100000, RZ, 0xfc, !PT ;  /* 0x001000000d13a812 */ /* 0x000fe200078efcff */
[----:B0-----:R-:W-:-:S08]  /*0b10*/  DFMA R8, R16, -R2, 1 ;  /* 0x3ff000001008742b */ /* 0x001fd00000000802 */
[----:B------:R-:W-:-:S08]  /*0b20*/  DFMA R8, R8, R8, R8 ;  /* 0x000000080808722b */ /* 0x000fd00000000008 */
[----:B------:R-:W-:Y:S01]  /*0b30*/  DFMA R16, R16, R8, R16 ;  /* 0x000000081010722b */ /* 0x000fe20000000010 */
[----:B------:R-:W-:Y:S01]  /*0b40*/  SEL R9, R12, 0x63400000, !P1 ;  /* 0x634000000c097807 */ /* 0x000fe20004800000 */
[----:B------:R-:W-:-:S03]  /*0b50*/  IMAD.MOV.U32 R8, RZ, RZ, R4 ;  /* 0x000000ffff087224 */ /* 0x000fc600078e0004 */
[----:B------:R-:W-:-:S03]  /*0b60*/  LOP3.LUT R9, R9, 0x800fffff, R5, 0xf8, !PT ;  /* 0x800fffff09097812 */ /* 0x000fc600078ef805 */
[----:B------:R-:W-:-:S03]  /*0b70*/  DFMA R20, R16, -R2, 1 ;  /* 0x3ff000001014742b */ /* 0x000fc60000000802 */
[----:B------:R-:W-:-:S05]  /*0b80*/  @!P2 DFMA R8, R8, 2, -R18 ;  /* 0x400000000808a82b */ /* 0x000fca0000000812 */
[----:B------:R-:W-:Y:S01]  /*0b90*/  DFMA R16, R16, R20, R16 ;  /* 0x000000141010722b */ /* 0x000fe20000000010 */
[----:B------:R-:W-:Y:S02]  /*0ba0*/  IMAD.MOV.U32 R21, RZ, RZ, R11 ;  /* 0x000000ffff157224 */ /* 0x000fe400078e000b */
[----:B------:R-:W-:Y:S01]  /*0bb0*/  IMAD.MOV.U32 R20, RZ, RZ, R14 ;  /* 0x000000ffff147224 */ /* 0x000fe200078e000e */
[----:B------:R-:W-:Y:S02]  /*0bc0*/  @!P0 LOP3.LUT R20, R3, 0x7ff00000, RZ, 0xc0, !PT ;  /* 0x7ff0000003148812 */ /* 0x000fe400078ec0ff */
[----:B------:R-:W-:Y:S02]  /*0bd0*/  @!P2 LOP3.LUT R21, R9, 0x7ff00000, RZ, 0xc0, !PT ;  /* 0x7ff000000915a812 */ /* 0x000fe400078ec0ff */
[----:B------:R-:W-:Y:S01]  /*0be0*/  DMUL R18, R16, R8 ;  /* 0x0000000810127228 */ /* 0x000fe20000000000 */
[----:B------:R-:W-:Y:S02]  /*0bf0*/  VIADD R22, R20, 0xffffffff ;  /* 0xffffffff14167836 */ /* 0x000fe40000000000 */
[----:B------:R-:W-:-:S05]  /*0c00*/  VIADD R13, R21, 0xffffffff ;  /* 0xffffffff150d7836 */ /* 0x000fca0000000000 */
[----:B------:R-:W-:Y:S01]  /*0c10*/  DFMA R14, R18, -R2, R8 ;  /* 0x80000002120e722b */ /* 0x000fe20000000008 */
[----:B------:R-:W-:-:S04]  /*0c20*/  ISETP.GT.U32.AND P0, PT, R13, 0x7feffffe, PT ;  /* 0x7feffffe0d00780c */ /* 0x000fc80003f04070 */
[----:B------:R-:W-:-:S03]  /*0c30*/  ISETP.GT.U32.OR P0, PT, R22, 0x7feffffe, P0 ;  /* 0x7feffffe1600780c */ /* 0x000fc60000704470 */
[----:B------:R-:W-:-:S10]  /*0c40*/  DFMA R14, R16, R14, R18 ;  /* 0x0000000e100e722b */ /* 0x000fd40000000012 */
[----:B------:R-:W-:Y:S05]  /*0c50*/  @P0 BRA `(.L_x_10) ;  /* 0x00000000006c0947 */ /* 0x000fea0003800000 */
[----:B------:R-:W-:-:S04]  /*0c60*/  LOP3.LUT R16, R7, 0x7ff00000, RZ, 0xc0, !PT ;  /* 0x7ff0000007107812 */ /* 0x000fc800078ec0ff */
[CC--:B------:R-:W-:Y:S02]  /*0c70*/  VIADDMNMX R4, R11.reuse, -R16.reuse, 0xb9600000, !PT ;  /* 0xb96000000b047446 */ /* 0x0c0fe40007800910 */
[----:B------:R-:W-:Y:S02]  /*0c80*/  ISETP.GE.U32.AND P0, PT, R11, R16, PT ;  /* 0x000000100b00720c */ /* 0x000fe40003f06070 */
[----:B------:R-:W-:Y:S02]  /*0c90*/  VIMNMX R4, PT, PT, R4, 0x46a00000, PT ;  /* 0x46a0000004047848 */ /* 0x000fe40003fe0100 */
[----:B------:R-:W-:-:S05]  /*0ca0*/  SEL R11, R12, 0x63400000, !P0 ;  /* 0x634000000c0b7807 */ /* 0x000fca0004000000 */
[----:B------:R-:W-:Y:S02]  /*0cb0*/  IMAD.IADD R11, R4, 0x1, -R11 ;  /* 0x00000001040b7824 */ /* 0x000fe400078e0a0b */
[----:B------:R-:W-:Y:S02]  /*0cc0*/  IMAD.MOV.U32 R4, RZ, RZ, RZ ;  /* 0x000000ffff047224 */ /* 0x000fe400078e00ff */
[----:B------:R-:W-:-:S06]  /*0cd0*/  VIADD R5, R11, 0x7fe00000 ;  /* 0x7fe000000b057836 */ /* 0x000fcc0000000000 */
[----:B------:R-:W-:-:S10]  /*0ce0*/  DMUL R12, R14, R4 ;  /* 0x000000040e0c7228 */ /* 0x000fd40000000000 */
[----:B------:R-:W-:-:S13]  /*0cf0*/  FSETP.GTU.AND P0, PT, |R13|, 1.469367938527859385e-39, PT ;  /* 0x001000000d00780b */ /* 0x000fda0003f0c200 */
[----:B------:R-:W-:Y:S05]  /*0d00*/  @P0 BRA `(.L_x_11) ;  /* 0x0000000000940947 */ /* 0x000fea0003800000 */
[----:B------:R-:W-:Y:S01]  /*0d10*/  DFMA R2, R14, -R2, R8 ;  /* 0x800000020e02722b */ /* 0x000fe20000000008 */
[----:B------:R-:W-:-:S09]  /*0d20*/  IMAD.MOV.U32 R4, RZ, RZ, RZ ;  /* 0x000000ffff047224 */ /* 0x000fd200078e00ff */
[C---:B------:R-:W-:Y:S02]  /*0d30*/  FSETP.NEU.AND P0, PT, R3.reuse, RZ, PT ;  /* 0x000000ff0300720b */ /* 0x040fe40003f0d000 */
[----:B------:R-:W-:-:S04]  /*0d40*/  LOP3.LUT R7, R3, 0x80000000, R7, 0x48, !PT ;  /* 0x8000000003077812 */ /* 0x000fc800078e4807 */
[----:B------:R-:W-:-:S07]  /*0d50*/  LOP3.LUT R5, R7, R5, RZ, 0xfc, !PT ;  /* 0x0000000507057212 */ /* 0x000fce00078efcff */
[----:B------:R-:W-:Y:S05]  /*0d60*/  @!P0 BRA `(.L_x_11) ;  /* 0x00000000007c8947 */ /* 0x000fea0003800000 */
[----:B------:R-:W-:Y:S01]  /*0d70*/  IMAD.MOV R3, RZ, RZ, -R11 ;  /* 0x000000ffff037224 */ /* 0x000fe200078e0a0b */
[----:B------:R-:W-:Y:S01]  /*0d80*/  DMUL.RP R4, R14, R4 ;  /* 0x000000040e047228 */ /* 0x000fe20000008000 */
[----:B------:R-:W-:-:S06]  /*0d90*/  IMAD.MOV.U32 R2, RZ, RZ, RZ ;  /* 0x000000ffff027224 */ /* 0x000fcc00078e00ff */
[----:B------:R-:W-:-:S03]  /*0da0*/  DFMA R2, R12, -R2, R14 ;  /* 0x800000020c02722b */ /* 0x000fc6000000000e */
[----:B------:R-:W-:-:S03]  /*0db0*/  LOP3.LUT R7, R5, R7, RZ, 0x3c, !PT ;  /* 0x0000000705077212 */ /* 0x000fc600078e3cff */
[----:B------:R-:W-:-:S04]  /*0dc0*/  IADD3 R2, PT, PT, -R11, -0x43300000, RZ ;  /* 0xbcd000000b027810 */ /* 0x000fc80007ffe1ff */
[----:B------:R-:W-:-:S04]  /*0dd0*/  FSETP.NEU.AND P0, PT, |R3|, R2, PT ;  /* 0x000000020300720b */ /* 0x000fc80003f0d200 */
[----:B------:R-:W-:Y:S02]  /*0de0*/  FSEL R12, R4, R12, !P0 ;  /* 0x0000000c040c7208 */ /* 0x000fe40004000000 */
[----:B------:R-:W-:Y:S01]  /*0df0*/  FSEL R13, R7, R13, !P0 ;  /* 0x0000000d070d7208 */ /* 0x000fe20004000000 */
[----:B------:R-:W-:Y:S06]  /*0e00*/  BRA `(.L_x_11) ;  /* 0x0000000000547947 */ /* 0x000fec0003800000 */
.L_x_10:
[----:B------:R-:W-:-:S14]  /*0e10*/  DSETP.NAN.AND P0, PT, R4, R4, PT ;  /* 0x000000040400722a */ /* 0x000fdc0003f08000 */
[----:B------:R-:W-:Y:S05]  /*0e20*/  @P0 BRA `(.L_x_12) ;  /* 0x0000000000440947 */ /* 0x000fea0003800000 */
[----:B------:R-:W-:-:S14]  /*0e30*/  DSETP.NAN.AND P0, PT, R6, R6, PT ;  /* 0x000000060600722a */ /* 0x000fdc0003f08000 */
[----:B------:R-:W-:Y:S05]  /*0e40*/  @P0 BRA `(.L_x_13) ;  /* 0x0000000000300947 */ /* 0x000fea0003800000 */
[----:B------:R-:W-:Y:S01]  /*0e50*/  ISETP.NE.AND P0, PT, R21, R20, PT ;  /* 0x000000141500720c */ /* 0x000fe20003f05270 */
[----:B------:R-:W-:Y:S02]  /*0e60*/  IMAD.MOV.U32 R12, RZ, RZ, 0x0 ;  /* 0x00000000ff0c7424 */ /* 0x000fe400078e00ff */
[----:B------:R-:W-:-:S10]  /*0e70*/  IMAD.MOV.U32 R13, RZ, RZ, -0x80000 ;  /* 0xfff80000ff0d7424 */ /* 0x000fd400078e00ff */
[----:B------:R-:W-:Y:S05]  /*0e80*/  @!P0 BRA `(.L_x_11) ;  /* 0x0000000000348947 */ /* 0x000fea0003800000 */
[----:B------:R-:W-:Y:S02]  /*0e90*/  ISETP.NE.AND P0, PT, R21, 0x7ff00000, PT ;  /* 0x7ff000001500780c */ /* 0x000fe40003f05270 */
[----:B------:R-:W-:Y:S02]  /*0ea0*/  LOP3.LUT R13, R5, 0x80000000, R7, 0x48, !PT ;  /* 0x80000000050d7812 */ /* 0x000fe400078e4807 */
[----:B------:R-:W-:-:S13]  /*0eb0*/  ISETP.EQ.OR P0, PT, R20, RZ, !P0 ;  /* 0x000000ff1400720c */ /* 0x000fda0004702670 */
[----:B------:R-:W-:Y:S01]  /*0ec0*/  @P0 LOP3.LUT R2, R13, 0x7ff00000, RZ, 0xfc, !PT ;  /* 0x7ff000000d020812 */ /* 0x000fe200078efcff */
[----:B------:R-:W-:Y:S02]  /*0ed0*/  @!P0 IMAD.MOV.U32 R12, RZ, RZ, RZ ;  /* 0x000000ffff0c8224 */ /* 0x000fe400078e00ff */
[----:B------:R-:W-:Y:S02]  /*0ee0*/  @P0 IMAD.MOV.U32 R12, RZ, RZ, RZ ;  /* 0x000000ffff0c0224 */ /* 0x000fe400078e00ff */
[----:B------:R-:W-:Y:S01]  /*0ef0*/  @P0 IMAD.MOV.U32 R13, RZ, RZ, R2 ;  /* 0x000000ffff0d0224 */ /* 0x000fe200078e0002 */
[----:B------:R-:W-:Y:S06]  /*0f00*/  BRA `(.L_x_11) ;  /* 0x0000000000147947 */ /* 0x000fec0003800000 */
.L_x_13:
[----:B------:R-:W-:Y:S01]  /*0f10*/  LOP3.LUT R13, R7, 0x80000, RZ, 0xfc, !PT ;  /* 0x00080000070d7812 */ /* 0x000fe200078efcff */
[----:B------:R-:W-:Y:S01]  /*0f20*/  IMAD.MOV.U32 R12, RZ, RZ, R6 ;  /* 0x000000ffff0c7224 */ /* 0x000fe200078e0006 */
[----:B------:R-:W-:Y:S06]  /*0f30*/  BRA `(.L_x_11) ;  /* 0x0000000000087947 */ /* 0x000fec0003800000 */
.L_x_12:
[----:B------:R-:W-:Y:S01]  /*0f40*/  LOP3.LUT R13, R5, 0x80000, RZ, 0xfc, !PT ;  /* 0x00080000050d7812 */ /* 0x000fe200078efcff */
[----:B------:R-:W-:-:S07]  /*0f50*/  IMAD.MOV.U32 R12, RZ, RZ, R4 ;  /* 0x000000ffff0c7224 */ /* 0x000fce00078e0004 */
.L_x_11:
[----:B------:R-:W-:Y:S05]  /*0f60*/  BSYNC.RECONVERGENT B1 ;  /* 0x0000000000017941 */ /* 0x000fea0003800200 */
.L_x_9:
[----:B------:R-:W-:Y:S02]  /*0f70*/  IMAD.MOV.U32 R11, RZ, RZ, 0x0 ;  /* 0x00000000ff0b7424 */ /* 0x000fe400078e00ff */
[----:B------:R-:W-:Y:S02]  /*0f80*/  IMAD.MOV.U32 R2, RZ, RZ, R12 ;  /* 0x000000ffff027224 */ /* 0x000fe400078e000c */
[----:B------:R-:W-:Y:S01]  /*0f90*/  IMAD.MOV.U32 R3, RZ, RZ, R13 ;  /* 0x000000ffff037224 */ /* 0x000fe200078e000d */
[----:B------:R-:W-:Y:S06]  /*0fa0*/  RET.REL.NODEC R10 `(_Z32calculateInterSubjectCorrelationPdPKdii) ;  /* 0xfffffff00a147950 */ /* 0x000fec0003c3ffff */
.L_x_14:
        /* <DEDUP_REMOVED lines=13> */
.L_x_89:


//--------------------- .text._Z37calculateCorrelationCoefficientMatrixPdPKdiii --------------------------
	.section	.text._Z37calculateCorrelationCoefficientMatrixPdPKdiii,"ax",@progbits
	.align	128
        .global         _Z37calculateCorrelationCoefficientMatrixPdPKdiii
        .type           _Z37calculateCorrelationCoefficientMatrixPdPKdiii,@function
        .size           _Z37calculateCorrelationCoefficientMatrixPdPKdiii,(.L_x_91 - _Z37calculateCorrelationCoefficientMatrixPdPKdiii)
        .other          _Z37calculateCorrelationCoefficientMatrixPdPKdiii,@"STO_CUDA_ENTRY STV_DEFAULT"
_Z37calculateCorrelationCoefficientMatrixPdPKdiii:
.text._Z37calculateCorrelationCoefficientMatrixPdPKdiii:
[----:B------:R-:W-:Y:S01]  /*0000*/  LDC R1, c[0x0][0x37c] ;  /* 0x0000df00ff017b82 */ /* 0x000fe20000000800 */
[----:B------:R-:W0:Y:S01]  /*0010*/  LDCU UR5, c[0x0][0x390] ;  /* 0x00007200ff0577ac */ /* 0x000e220008000800 */
[----:B------:R-:W1:Y:S06]  /*0020*/  S2R R5, SR_TID.X ;  /* 0x0000000000057919 */ /* 0x000e6c0000002100 */
[----:B------:R-:W1:Y:S08]  /*0030*/  S2UR UR4, SR_CTAID.X ;  /* 0x00000000000479c3 */ /* 0x000e700000002500 */
[----:B------:R-:W1:Y:S01]  /*0040*/  LDC R2, c[0x0][0x360] ;  /* 0x0000d800ff027b82 */ /* 0x000e620000000800 */
[----:B0-----:R-:W-:Y:S01]  /*0050*/  IMAD.U32 R33, RZ, RZ, UR5 ;  /* 0x00000005ff217e24 */ /* 0x001fe2000f8e00ff */
[----:B------:R-:W0:Y:S03]  /*0060*/  LDCU UR5, c[0x0][0x398] ;  /* 0x00007300ff0577ac */ /* 0x000e260008000800 */
[----:B------:R-:W-:-:S04]  /*0070*/  VIADD R0, R33, 0xffffffff ;  /* 0xffffffff21007836 */ /* 0x000fc80000000000 */
[----:B------:R-:W-:-:S05]  /*0080*/  IMAD R0, R0, R33, RZ ;  /* 0x0000002100007224 */ /* 0x000fca00078e02ff */
[----:B------:R-:W-:Y:S01]  /*0090*/  LEA.HI R3, R0, R0, RZ, 0x1 ;  /* 0x0000000000037211 */ /* 0x000fe200078f08ff */
[----:B-1----:R-:W-:-:S03]  /*00a0*/  IMAD R0, R2, UR4, R5 ;  /* 0x0000000402007c24 */ /* 0x002fc6000f8e0205 */
[----:B------:R-:W-:-:S05]  /*00b0*/  SHF.R.S32.HI R3, RZ, 0x1, R3 ;  /* 0x00000001ff037819 */ /* 0x000fca0000011403 */
[----:B0-----:R-:W-:-:S05]  /*00c0*/  IMAD R5, R3, UR5, RZ ;  /* 0x0000000503057c24 */ /* 0x001fca000f8e02ff */
[----:B------:R-:W-:-:S13]  /*00d0*/  ISETP.GE.AND P0, PT, R0, R5, PT ;  /* 0x000000050000720c */ /* 0x000fda0003f06270 */
[----:B------:R-:W-:Y:S05]  /*00e0*/  @P0 EXIT ;  /* 0x000000000000094d */ /* 0x000fea0003800000 */
[----:B------:R-:W-:Y:S01]  /*00f0*/  ISETP.GE.AND P0, PT, R33, 0x1, PT ;  /* 0x000000012100780c */ /* 0x000fe20003f06270 */
[----:B------:R-:W-:Y:S02]  /*0100*/  IMAD.MOV.U32 R2, RZ, RZ, 0x1 ;  /* 0x00000001ff027424 */ /* 0x000fe400078e00ff */
[----:B------:R-:W-:-:S10]  /*0110*/  IMAD.MOV.U32 R34, RZ, RZ, 0x1 ;  /* 0x00000001ff227424 */ /* 0x000fd400078e00ff */
[----:B------:R-:W-:Y:S05]  /*0120*/  @!P0 BRA `(.L_x_15) ;  /* 0x00000000009c8947 */ /* 0x000fea0003800000 */
[-C--:B------:R-:W-:Y:S01]  /*0130*/  IABS R8, R3.reuse ;  /* 0x0000000300087213 */ /* 0x080fe20000000000 */
[----:B------:R-:W-:Y:S01]  /*0140*/  BSSY.RECONVERGENT B0, `(.L_x_15) ;  /* 0x0000025000007945 */ /* 0x000fe20003800200 */
[----:B------:R-:W-:Y:S01]  /*0150*/  IABS R9, R3 ;  /* 0x0000000300097213 */ /* 0x000fe20000000000 */
[----:B------:R-:W0:Y:S01]  /*0160*/  LDCU UR4, c[0x0][0x390] ;  /* 0x00007200ff0477ac */ /* 0x000e220008000800 */
[----:B------:R-:W1:Y:S01]  /*0170*/  I2F.RP R6, R8 ;  /* 0x0000000800067306 */ /* 0x000e620000209400 */
[----:B------:R-:W-:Y:S02]  /*0180*/  ISETP.GE.AND P2, PT, R0, RZ, PT ;  /* 0x000000ff0000720c */ /* 0x000fe40003f46270 */
[----:B------:R-:W-:-:S05]  /*0190*/  IMAD.MOV R9, RZ, RZ, -R9 ;  /* 0x000000ffff097224 */ /* 0x000fca00078e0a09 */
[----:B-1----:R-:W1:Y:S02]  /*01a0*/  MUFU.RCP R6, R6 ;  /* 0x0000000600067308 */ /* 0x002e640000001000 */
[----:B-1----:R-:W-:Y:S02]  /*01b0*/  IADD3 R4, PT, PT, R6, 0xffffffe, RZ ;  /* 0x0ffffffe06047810 */ /* 0x002fe40007ffe0ff */
[----:B------:R-:W-:-:S04]  /*01c0*/  IABS R6, R0 ;  /* 0x0000000000067213 */ /* 0x000fc80000000000 */
[----:B------:R1:W2:Y:S02]  /*01d0*/  F2I.FTZ.U32.TRUNC.NTZ R5, R4 ;  /* 0x0000000400057305 */ /* 0x0002a4000021f000 */
[----:B-1----:R-:W-:Y:S02]  /*01e0*/  IMAD.MOV.U32 R4, RZ, RZ, RZ ;  /* 0x000000ffff047224 */ /* 0x002fe400078e00ff */
[----:B--2---:R-:W-:-:S04]  /*01f0*/  IMAD.MOV R7, RZ, RZ, -R5 ;  /* 0x000000ffff077224 */ /* 0x004fc800078e0a05 */
[----:B------:R-:W-:-:S04]  /*0200*/  IMAD R7, R7, R8, RZ ;  /* 0x0000000807077224 */ /* 0x000fc800078e02ff */
[----:B------:R-:W-:-:S04]  /*0210*/  IMAD.HI.U32 R5, R5, R7, R4 ;  /* 0x0000000705057227 */ /* 0x000fc800078e0004 */
[----:B------:R-:W-:Y:S02]  /*0220*/  IMAD.MOV.U32 R7, RZ, RZ, R9 ;  /* 0x000000ffff077224 */ /* 0x000fe400078e0009 */
[----:B------:R-:W-:-:S04]  /*0230*/  IMAD.HI.U32 R5, R5, R6, RZ ;  /* 0x0000000605057227 */ /* 0x000fc800078e00ff */
[----:B------:R-:W-:-:S05]  /*0240*/  IMAD R5, R5, R7, R6 ;  /* 0x0000000705057224 */ /* 0x000fca00078e0206 */
[----:B------:R-:W-:-:S13]  /*0250*/  ISETP.GT.U32.AND P0, PT, R8, R5, PT ;  /* 0x000000050800720c */ /* 0x000fda0003f04070 */
[----:B------:R-:W-:Y:S02]  /*0260*/  @!P0 IADD3 R5, PT, PT, R5, -R8, RZ ;  /* 0x8000000805058210 */ /* 0x000fe40007ffe0ff */
[----:B------:R-:W-:Y:S02]  /*0270*/  ISETP.NE.AND P0, PT, R3, RZ, PT ;  /* 0x000000ff0300720c */ /* 0x000fe40003f05270 */
[----:B------:R-:W-:-:S13]  /*0280*/  ISETP.GT.U32.AND P1, PT, R8, R5, PT ;  /* 0x000000050800720c */ /* 0x000fda0003f24070 */
[----:B------:R-:W-:-:S04]  /*0290*/  @!P1 IMAD.IADD R5, R5, 0x1, -R8 ;  /* 0x0000000105059824 */ /* 0x000fc800078e0a08 */
[----:B------:R-:W-:Y:S01]  /*02a0*/  @!P2 IMAD.MOV R5, RZ, RZ, -R5 ;  /* 0x000000ffff05a224 */ /* 0x000fe200078e0a05 */
[----:B0-----:R-:W-:-:S07]  /*02b0*/  @!P0 LOP3.LUT R5, RZ, R3, RZ, 0x33, !PT ;  /* 0x00000003ff058212 */ /* 0x001fce00078e33ff */
.L_x_17:
[----:B------:R-:W-:Y:S01]  /*02c0*/  LOP3.LUT R6, RZ, R4, RZ, 0x33, !PT ;  /* 0x00000004ff067212 */ /* 0x000fe200078e33ff */
[----:B------:R-:W-:-:S04]  /*02d0*/  IMAD.U32 R33, RZ, RZ, UR4 ;  /* 0x00000004ff217e24 */ /* 0x000fc8000f8e00ff */
[----:B------:R-:W-:-:S05]  /*02e0*/  IMAD.IADD R6, R6, 0x1, R33 ;  /* 0x0000000106067824 */ /* 0x000fca00078e0221 */
[----:B------:R-:W-:-:S13]  /*02f0*/  ISETP.GE.AND P0, PT, R5, R6, PT ;  /* 0x000000060500720c */ /* 0x000fda0003f06270 */
[----:B------:R-:W-:Y:S05]  /*0300*/  @!P0 BRA `(.L_x_16) ;  /* 0x0000000000188947 */ /* 0x000fea0003800000 */
[----:B------:R-:W-:Y:S01]  /*0310*/  IADD3 R4, PT, PT, R4, 0x1, RZ ;  /* 0x0000000104047810 */ /* 0x000fe20007ffe0ff */
[----:B------:R-:W-:-:S03]  /*0320*/  IMAD.IADD R5, R5, 0x1, -R6 ;  /* 0x0000000105057824 */ /* 0x000fc600078e0a06 */
[----:B------:R-:W-:-:S13]  /*0330*/  ISETP.NE.AND P0, PT, R4, R33, PT ;  /* 0x000000210400720c */ /* 0x000fda0003f05270 */
[----:B------:R-:W-:Y:S05]  /*0340*/  @P0 BRA `(.L_x_17) ;  /* 0xfffffffc00dc0947 */ /* 0x000fea000383ffff */
[----:B------:R-:W-:Y:S01]  /*0350*/  IMAD.MOV.U32 R34, RZ, RZ, 0x1 ;  /* 0x00000001ff227424 */ /* 0x000fe200078e00ff */
[----:B------:R-:W-:Y:S06]  /*0360*/  BRA `(.L_x_18) ;  /* 0x0000000000087947 */ /* 0x000fec0003800000 */
.L_x_16:
[--C-:B------:R-:W-:Y:S01]  /*0370*/  IADD3 R34, PT, PT, R5, 0x1, R4.reuse ;  /* 0x0000000105227810 */ /* 0x100fe20007ffe004 */
[----:B------:R-:W-:-:S07]  /*0380*/  IMAD.MOV.U32 R2, RZ, RZ, R4 ;  /* 0x000000ffff027224 */ /* 0x000fce00078e0004 */
.L_x_18:
[----:B------:R-:W-:Y:S05]  /*0390*/  BSYNC.RECONVERGENT B0 ;  /* 0x0000000000007941 */ /* 0x000fea0003800200 */
.L_x_15:
[-C--:B------:R-:W-:Y:S01]  /*03a0*/  IABS R6, R3.reuse ;  /* 0x0000000300067213 */ /* 0x080fe20000000000 */
[----:B------:R-:W0:Y:S01]  /*03b0*/  LDCU UR5, c[0x0][0x394] ;  /* 0x00007280ff0577ac */ /* 0x000e220008000800 */
[----:B------:R-:W-:Y:S02]  /*03c0*/  IABS R8, R0 ;  /* 0x0000000000087213 */ /* 0x000fe40000000000 */
[----:B------:R-:W1:Y:S01]  /*03d0*/  I2F.RP R7, R6 ;  /* 0x0000000600077306 */ /* 0x000e620000209400 */
[----:B------:R-:W-:Y:S01]  /*03e0*/  IABS R10, R3 ;  /* 0x00000003000a7213 */ /* 0x000fe20000000000 */
[----:B------:R-:W2:Y:S01]  /*03f0*/  LDCU.64 UR12, c[0x0][0x388] ;  /* 0x00007100ff0c77ac */ /* 0x000ea20008000a00 */
[----:B------:R-:W3:Y:S05]  /*0400*/  LDCU.64 UR6, c[0x0][0x358] ;  /* 0x00006b00ff0677ac */ /* 0x000eea0008000a00 */
[----:B-1----:R-:W1:Y:S01]  /*0410*/  MUFU.RCP R7, R7 ;  /* 0x0000000700077308 */ /* 0x002e620000001000 */
[----:B0-----:R-:W-:Y:S01]  /*0420*/  IMAD R33, R33, UR5, RZ ;  /* 0x0000000521217c24 */ /* 0x001fe2000f8e02ff */
[----:B------:R-:W-:-:S02]  /*0430*/  UISETP.GE.AND UP0, UPT, UR5, 0x1, UPT ;  /* 0x000000010500788c */ /* 0x000fc4000bf06270 */
[----:B------:R-:W-:Y:S01]  /*0440*/  IMAD R2, R2, UR5, RZ ;  /* 0x0000000502027c24 */ /* 0x000fe2000f8e02ff */
[----:B------:R-:W-:Y:S02]  /*0450*/  UIADD3 UR8, UPT, UPT, UR5, -0x1, URZ ;  /* 0xffffffff05087890 */ /* 0x000fe4000fffe0ff */
[----:B------:R-:W-:Y:S02]  /*0460*/  IMAD R34, R34, UR5, RZ ;  /* 0x0000000522227c24 */ /* 0x000fe4000f8e02ff */
[----:B-1----:R-:W-:-:S04]  /*0470*/  VIADD R4, R7, 0xffffffe ;  /* 0x0ffffffe07047836 */ /* 0x002fc80000000000 */
[----:B------:R0:W1:Y:S02]  /*0480*/  F2I.FTZ.U32.TRUNC.NTZ R5, R4 ;  /* 0x0000000400057305 */ /* 0x000064000021f000 */
[----:B0-----:R-:W-:Y:S01]  /*0490*/  IMAD.MOV.U32 R4, RZ, RZ, RZ ;  /* 0x000000ffff047224 */ /* 0x001fe200078e00ff */
[----:B-1----:R-:W-:-:S05]  /*04a0*/  IADD3 R9, PT, PT, RZ, -R5, RZ ;  /* 0x80000005ff097210 */ /* 0x002fca0007ffe0ff */
[----:B------:R-:W-:-:S04]  /*04b0*/  IMAD R9, R9, R6, RZ ;  /* 0x0000000609097224 */ /* 0x000fc800078e02ff */
[----:B------:R-:W-:-:S04]  /*04c0*/  IMAD.HI.U32 R9, R5, R9, R4 ;  /* 0x0000000905097227 */ /* 0x000fc800078e0004 */
[----:B------:R-:W-:Y:S02]  /*04d0*/  IMAD.MOV R5, RZ, RZ, -R10 ;  /* 0x000000ffff057224 */ /* 0x000fe400078e0a0a */
[----:B------:R-:W-:-:S04]  /*04e0*/  IMAD.HI.U32 R4, R9, R8, RZ ;  /* 0x0000000809047227 */ /* 0x000fc800078e00ff */
[----:B------:R-:W-:Y:S01]  /*04f0*/  IMAD R5, R4, R5, R8 ;  /* 0x0000000504057224 */ /* 0x000fe200078e0208 */
[----:B------:R-:W-:-:S04]  /*0500*/  CS2R R8, SRZ ;  /* 0x0000000000087805 */ /* 0x000fc8000001ff00 */
[----:B------:R-:W-:-:S13]  /*0510*/  ISETP.GT.U32.AND P2, PT, R6, R5, PT ;  /* 0x000000050600720c */ /* 0x000fda0003f44070 */
[----:B------:R-:W-:Y:S02]  /*0520*/  @!P2 IMAD.IADD R5, R5, 0x1, -R6 ;  /* 0x000000010505a824 */ /* 0x000fe400078e0a06 */
[----:B------:R-:W-:Y:S01]  /*0530*/  @!P2 VIADD R4, R4, 0x1 ;  /* 0x000000010404a836 */ /* 0x000fe20000000000 */
[----:B------:R-:W-:Y:S02]  /*0540*/  ISETP.NE.AND P2, PT, R3, RZ, PT ;  /* 0x000000ff0300720c */ /* 0x000fe40003f45270 */
[----:B------:R-:W-:Y:S02]  /*0550*/  ISETP.GE.U32.AND P0, PT, R5, R6, PT ;  /* 0x000000060500720c */ /* 0x000fe40003f06070 */
[----:B------:R-:W-:-:S04]  /*0560*/  LOP3.LUT R5, R0, R3, RZ, 0x3c, !PT ;  /* 0x0000000300057212 */ /* 0x000fc800078e3cff */
[----:B------:R-:W-:-:S07]  /*0570*/  ISETP.GE.AND P1, PT, R5, RZ, PT ;  /* 0x000000ff0500720c */ /* 0x000fce0003f26270 */
[----:B------:R-:W-:-:S06]  /*0580*/  @P0 IADD3 R4, PT, PT, R4, 0x1, RZ ;  /* 0x0000000104040810 */ /* 0x000fcc0007ffe0ff */
[----:B------:R-:W-:Y:S01]  /*0590*/  @!P1 IMAD.MOV R4, RZ, RZ, -R4 ;  /* 0x000000ffff049224 */ /* 0x000fe200078e0a04 */
[----:B------:R-:W-:-:S05]  /*05a0*/  @!P2 LOP3.LUT R4, RZ, R3, RZ, 0x33, !PT ;  /* 0x00000003ff04a212 */ /* 0x000fca00078e33ff */
[----:B------:R-:W-:-:S04]  /*05b0*/  IMAD R33, R33, R4, RZ ;  /* 0x0000000421217224 */ /* 0x000fc800078e02ff */
[----:B------:R-:W-:-:S03]  /*05c0*/  IMAD.WIDE R18, R33, 0x8, RZ ;  /* 0x0000000821127825 */ /* 0x000fc600078e02ff */
[----:B--2---:R-:W-:-:S04]  /*05d0*/  IADD3 R30, P0, PT, R18, UR12, RZ ;  /* 0x0000000c121e7c10 */ /* 0x004fc8000ff1e0ff */
[----:B------:R-:W-:-:S03]  /*05e0*/  IADD3.X R31, PT, PT, R19, UR13, RZ, P0, !PT ;  /* 0x0000000d131f7c10 */ /* 0x000fc600087fe4ff */
[----:B------:R-:W-:-:S04]  /*05f0*/  IMAD.WIDE R4, R2, 0x8, R30 ;  /* 0x0000000802047825 */ /* 0x000fc800078e021e */
[----:B------:R-:W-:Y:S01]  /*0600*/  IMAD.WIDE R30, R34, 0x8, R30 ;  /* 0x00000008221e7825 */ /* 0x000fe200078e021e */
[----:B---3--:R-:W-:Y:S06]  /*0610*/  BRA.U !UP0, `(.L_x_19) ;  /* 0x0000000908647547 */ /* 0x008fec000b800000 */
[----:B------:R-:W-:Y:S01]  /*0620*/  UISETP.GE.U32.AND UP2, UPT, UR8, 0xf, UPT ;  /* 0x0000000f0800788c */ /* 0x000fe2000bf46070 */
[----:B------:R-:W-:Y:S01]  /*0630*/  IMAD.MOV.U32 R3, RZ, RZ, RZ ;  /* 0x000000ffff037224 */ /* 0x000fe200078e00ff */
[----:B------:R-:W-:Y:S01]  /*0640*/  ULOP3.LUT UR4, UR5, 0xf, URZ, 0xc0, !UPT ;  /* 0x0000000f05047892 */ /* 0x000fe2000f8ec0ff */
[----:B------:R-:W-:-:S03]  /*0650*/  CS2R R8, SRZ ;  /* 0x0000000000087805 */ /* 0x000fc6000001ff00 */
[----:B------:R-:W-:-:S03]  /*0660*/  UISETP.NE.AND UP1, UPT, UR4, URZ, UPT ;  /* 0x000000ff0400728c */ /* 0x000fc6000bf25270 */
[----:B------:R-:W-:Y:S08]  /*0670*/  BRA.U !UP2, `(.L_x_20) ;  /* 0x000000050a1c7547 */ /* 0x000ff0000b800000 */
[----:B------:R-:W-:Y:S01]  /*0680*/  IMAD.WIDE R8, R34, 0x8, R18 ;  /* 0x0000000822087825 */ /* 0x000fe200078e0212 */
[----:B------:R-:W-:-:S03]  /*0690*/  ULOP3.LUT UR9, UR5, 0x7ffffff0, URZ, 0xc0, !UPT ;  /* 0x7ffffff005097892 */ /* 0x000fc6000f8ec0ff */
[----:B------:R-:W-:Y:S01]  /*06a0*/  IMAD.WIDE R6, R2, 0x8, R18 ;  /* 0x0000000802067825 */ /* 0x000fe200078e0212 */
[----:B------:R-:W-:Y:S01]  /*06b0*/  IADD3 R12, P2, PT, R8, UR12, RZ ;  /* 0x0000000c080c7c10 */ /* 0x000fe2000ff5e0ff */
[----:B------:R-:W-:Y:S02]  /*06c0*/  UIADD3 UR10, UPT, UPT, -UR9, URZ, URZ ;  /* 0x000000ff090a7290 */ /* 0x000fe4000fffe1ff */
[----:B------:R-:W-:Y:S01]  /*06d0*/  IMAD.U32 R3, RZ, RZ, UR9 ;  /* 0x00000009ff037e24 */ /* 0x000fe2000f8e00ff */
[----:B------:R-:W-:Y:S02]  /*06e0*/  IADD3 R14, P0, PT, R6, UR12, RZ ;  /* 0x0000000c060e7c10 */ /* 0x000fe4000ff1e0ff */
[----:B------:R-:W-:Y:S02]  /*06f0*/  IADD3 R12, P3, PT, R12, 0x40, RZ ;  /* 0x000000400c0c7810 */ /* 0x000fe40007f7e0ff */
[----:B------:R-:W-:Y:S02]  /*0700*/  IADD3 R14, P1, PT, R14, 0x40, RZ ;  /* 0x000000400e0e7810 */ /* 0x000fe40007f3e0ff */
[----:B------:R-:W-:-:S02]  /*0710*/  IADD3.X R13, PT, PT, RZ, UR13, R9, P3, P2 ;  /* 0x0000000dff0d7c10 */ /* 0x000fc40009fe4409 */
[----:B------:R-:W-:Y:S02]  /*0720*/  CS2R R8, SRZ ;  /* 0x0000000000087805 */ /* 0x000fe4000001ff00 */
[----:B------:R-:W-:-:S07]  /*0730*/  IADD3.X R15, PT, PT, RZ, UR13, R7, P1, P0 ;  /* 0x0000000dff0f7c10 */ /* 0x000fce0008fe0407 */
.L_x_21:
[----:B------:R-:W-:Y:S01]  /*0740*/  IMAD.MOV.U32 R6, RZ, RZ, R14 ;  /* 0x000000ffff067224 */ /* 0x000fe200078e000e */
[----:B------:R-:W-:Y:S01]  /*0750*/  MOV R7, R15 ;  /* 0x0000000f00077202 */ /* 0x000fe20000000f00 */
[----:B------:R-:W-:Y:S02]  /*0760*/  IMAD.MOV.U32 R10, RZ, RZ, R12 ;  /* 0x000000ffff0a7224 */ /* 0x000fe400078e000c */
[----:B------:R-:W-:Y:S02]  /*0770*/  IMAD.MOV.U32 R11, RZ, RZ, R13 ;  /* 0x000000ffff0b7224 */ /* 0x000fe400078e000d */
[----:B------:R-:W2:Y:S04]  /*0780*/  LDG.E.64 R16, desc[UR6][R6.64+-0x40] ;  /* 0xffffc00606107981 */ /* 0x000ea8000c1e1b00 */
[----:B------:R-:W2:Y:S04]  /*0790*/  LDG.E.64 R26, desc[UR6][R10.64+-0x40] ;  /* 0xffffc0060a1a7981 */ /* 0x000ea8000c1e1b00 */
[----:B------:R-:W3:Y:S04]  /*07a0*/  LDG.E.64 R14, desc[UR6][R6.64+-0x38] ;  /* 0xffffc806060e7981 */ /* 0x000ee8000c1e1b00 */
[----:B------:R-:W3:Y:S04]  /*07b0*/  LDG.E.64 R28, desc[UR6][R10.64+-0x38] ;  /* 0xffffc8060a1c7981 */ /* 0x000ee8000c1e1b00 */
[----:B------:R-:W4:Y:S04]  /*07c0*/  LDG.E.64 R12, desc[UR6][R6.64+-0x30] ;  /* 0xffffd006060c7981 */ /* 0x000f28000c1e1b00 */
[----:B------:R-:W4:Y:S04]  /*07d0*/  LDG.E.64 R24, desc[UR6][R10.64+-0x30] ;  /* 0xffffd0060a187981 */ /* 0x000f28000c1e1b00 */
[----:B------:R-:W5:Y:S04]  /*07e0*/  LDG.E.64 R22, desc[UR6][R6.64+-0x28] ;  /* 0xffffd80606167981 */ /* 0x000f68000c1e1b00 */
[----:B------:R-:W5:Y:S01]  /*07f0*/  LDG.E.64 R20, desc[UR6][R10.64+-0x28] ;  /* 0xffffd8060a147981 */ /* 0x000f62000c1e1b00 */
[----:B--2---:R-:W-:-:S03]  /*0800*/  DFMA R26, R16, R26, R8 ;  /* 0x0000001a101a722b */ /* 0x004fc60000000008 */
[----:B------:R-:W2:Y:S04]  /*0810*/  LDG.E.64 R8, desc[UR6][R6.64+-0x20] ;  /* 0xffffe00606087981 */ /* 0x000ea8000c1e1b00 */
[----:B------:R-:W2:Y:S01]  /*0820*/  LDG.E.64 R16, desc[UR6][R10.64+-0x20] ;  /* 0xffffe0060a107981 */ /* 0x000ea2000c1e1b00 */
[----:B---3--:R-:W-:-:S03]  /*0830*/  DFMA R28, R14, R28, R26 ;  /* 0x0000001c0e1c722b */ /* 0x008fc6000000001a */
[----:B------:R-:W3:Y:S04]  /*0840*/  LDG.E.64 R14, desc[UR6][R6.64+-0x18] ;  /* 0xffffe806060e7981 */ /* 0x000ee8000c1e1b00 */
[----:B------:R-:W3:Y:S01]  /*0850*/  LDG.E.64 R26, desc[UR6][R10.64+-0x18] ;  /* 0xffffe8060a1a7981 */ /* 0x000ee2000c1e1b00 */
[----:B----4-:R-:W-:-:S03]  /*0860*/  DFMA R24, R12, R24, R28 ;  /* 0x000000180c18722b */ /* 0x010fc6000000001c */
[----:B------:R-:W4:Y:S04]  /*0870*/  LDG.E.64 R12, desc[UR6][R6.64+-0x10] ;  /* 0xfffff006060c7981 */ /* 0x000f28000c1e1b00 */
[----:B------:R-:W4:Y:S01]  /*0880*/  LDG.E.64 R28, desc[UR6][R10.64+-0x10] ;  /* 0xfffff0060a1c7981 */ /* 0x000f22000c1e1b00 */
[----:B-----5:R-:W-:-:S03]  /*0890*/  DFMA R20, R22, R20, R24 ;  /* 0x000000141614722b */ /* 0x020fc60000000018 */
        /* <DEDUP_REMOVED lines=26> */
[----:B------:R-:W-:-:S04]  /*0a40*/  UIADD3 UR10, UPT, UPT, UR10, 0x10, URZ ;  /* 0x000000100a0a7890 */ /* 0x000fc8000fffe0ff */
[----:B------:R-:W-:Y:S01]  /*0a50*/  UISETP.NE.AND UP2, UPT, UR10, URZ, UPT ;  /* 0x000000ff0a00728c */ /* 0x000fe2000bf45270 */
[----:B--2---:R-:W-:-:S08]  /*0a60*/  DFMA R8, R22, R8, R28 ;  /* 0x000000081608722b */ /* 0x004fd0000000001c */
[----:B---3--:R-:W-:-:S08]  /*0a70*/  DFMA R8, R16, R20, R8 ;  /* 0x000000141008722b */ /* 0x008fd00000000008 */
[----:B----4-:R-:W-:Y:S01]  /*0a80*/  DFMA R8, R12, R14, R8 ;  /* 0x0000000e0c08722b */ /* 0x010fe20000000008 */
[----:B------:R-:W-:Y:S02]  /*0a90*/  IADD3 R14, P0, PT, R6, 0x80, RZ ;  /* 0x00000080060e7810 */ /* 0x000fe40007f1e0ff */
[----:B------:R-:W-:-:S03]  /*0aa0*/  IADD3 R12, P1, PT, R10, 0x80, RZ ;  /* 0x000000800a0c7810 */ /* 0x000fc60007f3e0ff */
[----:B------:R-:W-:Y:S02]  /*0ab0*/  IMAD.X R15, RZ, RZ, R7, P0 ;  /* 0x000000ffff0f7224 */ /* 0x000fe400000e0607 */
[----:B-----5:R-:W-:Y:S01]  /*0ac0*/  DFMA R8, R24, R26, R8 ;  /* 0x0000001a1808722b */ /* 0x020fe20000000008 */
[----:B------:R-:W-:Y:S01]  /*0ad0*/  IADD3.X R13, PT, PT, RZ, R11, RZ, P1, !PT ;  /* 0x0000000bff0d7210 */ /* 0x000fe20000ffe4ff */
[----:B------:R-:W-:Y:S09]  /*0ae0*/  BRA.U UP2, `(.L_x_21) ;  /* 0xfffffffd02147547 */ /* 0x000ff2000b83ffff */
.L_x_20:
[----:B------:R-:W-:Y:S05]  /*0af0*/  BRA.U !UP1, `(.L_x_19) ;  /* 0x00000005092c7547 */ /* 0x000fea000b800000 */
[----:B------:R-:W-:Y:S02]  /*0b00*/  UISETP.GE.U32.AND UP1, UPT, UR4, 0x8, UPT ;  /* 0x000000080400788c */ /* 0x000fe4000bf26070 */
[----:B------:R-:W-:-:S04]  /*0b10*/  ULOP3.LUT UR9, UR5, 0x7, URZ, 0xc0, !UPT ;  /* 0x0000000705097892 */ /* 0x000fc8000f8ec0ff */
[----:B------:R-:W-:-:S03]  /*0b20*/  UISETP.NE.AND UP2, UPT, UR9, URZ, UPT ;  /* 0x000000ff0900728c */ /* 0x000fc6000bf45270 */
[----:B------:R-:W-:Y:S08]  /*0b30*/  BRA.U !UP1, `(.L_x_22) ;  /* 0x00000001096c7547 */ /* 0x000ff0000b800000 */
[----:B------:R-:W-:-:S04]  /*0b40*/  IMAD.WIDE.U32 R14, R3, 0x8, R4 ;  /* 0x00000008030e7825 */ /* 0x000fc800078e0004 */
[----:B------:R-:W-:Y:S01]  /*0b50*/  IMAD.WIDE.U32 R6, R3, 0x8, R30 ;  /* 0x0000000803067825 */ /* 0x000fe200078e001e */
[----:B------:R-:W2:Y:S04]  /*0b60*/  LDG.E.64 R28, desc[UR6][R14.64] ;  /* 0x000000060e1c7981 */ /* 0x000ea8000c1e1b00 */
[----:B------:R-:W2:Y:S04]  /*0b70*/  LDG.E.64 R26, desc[UR6][R6.64] ;  /* 0x00000006061a7981 */ /* 0x000ea8000c1e1b00 */
[----:B------:R-:W3:Y:S04]  /*0b80*/  LDG.E.64 R24, desc[UR6][R14.64+0x8] ;  /* 0x000008060e187981 */ /* 0x000ee8000c1e1b00 */
[----:B------:R-:W3:Y:S04]  /*0b90*/  LDG.E.64 R22, desc[UR6][R6.64+0x8] ;  /* 0x0000080606167981 */ /* 0x000ee8000c1e1b00 */
[----:B------:R-:W4:Y:S04]  /*0ba0*/  LDG.E.64 R20, desc[UR6][R14.64+0x10] ;  /* 0x000010060e147981 */ /* 0x000f28000c1e1b00 */
[----:B------:R-:W4:Y:S04]  /*0bb0*/  LDG.E.64 R16, desc[UR6][R6.64+0x10] ;  /* 0x0000100606107981 */ /* 0x000f28000c1e1b00 */
[----:B------:R-:W5:Y:S04]  /*0bc0*/  LDG.E.64 R10, desc[UR6][R14.64+0x18] ;  /* 0x000018060e0a7981 */ /* 0x000f68000c1e1b00 */
[----:B------:R-:W5:Y:S04]  /*0bd0*/  LDG.E.64 R12, desc[UR6][R6.64+0x18] ;  /* 0x00001806060c7981 */ /* 0x000f68000c1e1b00 */
        /* <DEDUP_REMOVED lines=11> */
[----:B-----5:R-:W-:Y:S01]  /*0c90*/  DFMA R8, R10, R12, R8 ;  /* 0x0000000c0a08722b */ /* 0x020fe20000000008 */
[----:B------:R-:W-:-:S07]  /*0ca0*/  VIADD R3, R3, 0x8 ;  /* 0x0000000803037836 */ /* 0x000fce0000000000 */
[----:B--2---:R-:W-:-:S08]  /*0cb0*/  DFMA R8, R26, R28, R8 ;  /* 0x0000001c1a08722b */ /* 0x004fd00000000008 */
[----:B---3--:R-:W-:-:S08]  /*0cc0*/  DFMA R8, R22, R24, R8 ;  /* 0x000000181608722b */ /* 0x008fd00000000008 */
[----:B----4-:R-:W-:-:S08]  /*0cd0*/  DFMA R8, R16, R20, R8 ;  /* 0x000000141008722b */ /* 0x010fd00000000008 */
[----:B------:R-:W-:-:S11]  /*0ce0*/  DFMA R8, R36, R38, R8 ;  /* 0x000000262408722b */ /* 0x000fd60000000008 */
.L_x_22:
[----:B------:R-:W-:Y:S05]  /*0cf0*/  BRA.U !UP2, `(.L_x_19) ;  /* 0x000000010aac7547 */ /* 0x000fea000b800000 */
[----:B------:R-:W-:Y:S02]  /*0d00*/  UISETP.GE.U32.AND UP1, UPT, UR9, 0x4, UPT ;  /* 0x000000040900788c */ /* 0x000fe4000bf26070 */
[----:B------:R-:W-:-:S04]  /*0d10*/  ULOP3.LUT UR4, UR5, 0x3, URZ, 0xc0, !UPT ;  /* 0x0000000305047892 */ /* 0x000fc8000f8ec0ff */
[----:B------:R-:W-:-:S03]  /*0d20*/  UISETP.NE.AND UP2, UPT, UR4, URZ, UPT ;  /* 0x000000ff0400728c */ /* 0x000fc6000bf45270 */
[----:B------:R-:W-:Y:S08]  /*0d30*/  BRA.U !UP1, `(.L_x_23) ;  /* 0x00000001093c7547 */ /* 0x000ff0000b800000 */
[----:B------:R-:W-:-:S04]  /*0d40*/  IMAD.WIDE.U32 R26, R3, 0x8, R4 ;  /* 0x00000008031a7825 */ /* 0x000fc800078e0004 */
[C---:B------:R-:W-:Y:S01]  /*0d50*/  IMAD.WIDE.U32 R28, R3.reuse, 0x8, R30 ;  /* 0x00000008031c7825 */ /* 0x040fe200078e001e */
        /* <DEDUP_REMOVED lines=8> */
[----:B------:R-:W-:Y:S01]  /*0de0*/  VIADD R3, R3, 0x4 ;  /* 0x0000000403037836 */ /* 0x000fe20000000000 */
[----:B--2---:R-:W-:-:S08]  /*0df0*/  DFMA R6, R6, R10, R8 ;  /* 0x0000000a0606722b */ /* 0x004fd00000000008 */
[----:B---3--:R-:W-:-:S08]  /*0e00*/  DFMA R6, R12, R14, R6 ;  /* 0x0000000e0c06722b */ /* 0x008fd00000000006 */
[----:B----4-:R-:W-:-:S08]  /*0e10*/  DFMA R6, R16, R20, R6 ;  /* 0x000000141006722b */ /* 0x010fd00000000006 */
[----:B-----5:R-:W-:-:S11]  /*0e20*/  DFMA R8, R22, R24, R6 ;  /* 0x000000181608722b */ /* 0x020fd60000000006 */
.L_x_23:
[----:B------:R-:W-:Y:S05]  /*0e30*/  BRA.U !UP2, `(.L_x_19) ;  /* 0x000000010a5c7547 */ /* 0x000fea000b800000 */
[----:B------:R-:W-:Y:S01]  /*0e40*/  IMAD.WIDE R6, R34, 0x8, R18 ;  /* 0x0000000822067825 */ /* 0x000fe200078e0212 */
[----:B------:R-:W-:-:S03]  /*0e50*/  UIADD3 UR4, UPT, UPT, -UR4, URZ, URZ ;  /* 0x000000ff04047290 */ /* 0x000fc6000fffe1ff */
[----:B------:R-:W-:-:S04]  /*0e60*/  IMAD.WIDE R10, R2, 0x8, R18 ;  /* 0x00000008020a7825 */ /* 0x000fc800078e0212 */
[----:B------:R-:W-:-:S04]  /*0e70*/  IMAD.WIDE.U32 R6, R3, 0x8, R6 ;  /* 0x0000000803067825 */ /* 0x000fc800078e0006 */
[----:B------:R-:W-:Y:S01]  /*0e80*/  IMAD.WIDE.U32 R10, R3, 0x8, R10 ;  /* 0x00000008030a7825 */ /* 0x000fe200078e000a */
[----:B------:R-:W-:Y:S02]  /*0e90*/  IADD3 R13, P0, PT, R6, UR12, RZ ;  /* 0x0000000c060d7c10 */ /* 0x000fe4000ff1e0ff */
[----:B------:R-:W-:Y:S02]  /*0ea0*/  IADD3 R3, P1, PT, R10, UR12, RZ ;  /* 0x0000000c0a037c10 */ /* 0x000fe4000ff3e0ff */
[----:B------:R-:W-:Y:S02]  /*0eb0*/  IADD3.X R14, PT, PT, R7, UR13, RZ, P0, !PT ;  /* 0x0000000d070e7c10 */ /* 0x000fe400087fe4ff */
[----:B------:R-:W-:-:S09]  /*0ec0*/  IADD3.X R12, PT, PT, R11, UR13, RZ, P1, !PT ;  /* 0x0000000d0b0c7c10 */ /* 0x000fd20008ffe4ff */
.L_x_24:
[----:B------:R-:W-:Y:S01]  /*0ed0*/  IMAD.MOV.U32 R6, RZ, RZ, R3 ;  /* 0x000000ffff067224 */ /* 0x000fe200078e0003 */
[----:B------:R-:W-:Y:S01]  /*0ee0*/  MOV R7, R12 ;  /* 0x0000000c00077202 */ /* 0x000fe20000000f00 */
[----:B------:R-:W-:Y:S02]  /*0ef0*/  IMAD.MOV.U32 R10, RZ, RZ, R13 ;  /* 0x000000ffff0a7224 */ /* 0x000fe400078e000d */
[----:B------:R-:W-:-:S03]  /*0f00*/  IMAD.MOV.U32 R11, RZ, RZ, R14 ;  /* 0x000000ffff0b7224 */ /* 0x000fc600078e000e */
[----:B------:R-:W2:Y:S04]  /*0f10*/  LDG.E.64 R6, desc[UR6][R6.64] ;  /* 0x0000000606067981 */ /* 0x000ea8000c1e1b00 */
[----:B------:R-:W2:Y:S01]  /*0f20*/  LDG.E.64 R10, desc[UR6][R10.64] ;  /* 0x000000060a0a7981 */ /* 0x000ea2000c1e1b00 */
[----:B------:R-:W-:Y:S01]  /*0f30*/  UIADD3 UR4, UPT, UPT, UR4, 0x1, URZ ;  /* 0x0000000104047890 */ /* 0x000fe2000fffe0ff */
[----:B------:R-:W-:Y:S02]  /*0f40*/  IADD3 R13, P0, PT, R13, 0x8, RZ ;  /* 0x000000080d0d7810 */ /* 0x000fe40007f1e0ff */
[----:B------:R-:W-:Y:S01]  /*0f50*/  IADD3 R3, P1, PT, R3, 0x8, RZ ;  /* 0x0000000803037810 */ /* 0x000fe20007f3e0ff */
[----:B------:R-:W-:Y:S02]  /*0f60*/  UISETP.NE.AND UP1, UPT, UR4, URZ, UPT ;  /* 0x000000ff0400728c */ /* 0x000fe4000bf25270 */
[----:B------:R-:W-:Y:S01]  /*0f70*/  IMAD.X R14, RZ, RZ, R14, P0 ;  /* 0x000000ffff0e7224 */ /* 0x000fe200000e060e */
[----:B------:R-:W-:Y:S01]  /*0f80*/  IADD3.X R12, PT, PT, RZ, R12, RZ, P1, !PT ;  /* 0x0000000cff0c7210 */ /* 0x000fe20000ffe4ff */
[----:B--2---:R-:W-:-:S05]  /*0f90*/  DFMA R8, R6, R10, R8 ;  /* 0x0000000a0608722b */ /* 0x004fca0000000008 */
[----:B------:R-:W-:Y:S06]  /*0fa0*/  BRA.U UP1, `(.L_x_24) ;  /* 0xfffffffd01c87547 */ /* 0x000fec000b83ffff */
.L_x_19:
[----:B------:R-:W-:Y:S01]  /*0fb0*/  CS2R R10, SRZ ;  /* 0x00000000000a7805 */ /* 0x000fe2000001ff00 */
[----:B------:R-:W-:Y:S06]  /*0fc0*/  BRA.U !UP0, `(.L_x_25) ;  /* 0x0000000508a07547 */ /* 0x000fec000b800000 */
[----:B------:R-:W-:Y:S01]  /*0fd0*/  UISETP.GE.U32.AND UP2, UPT, UR8, 0xf, UPT ;  /* 0x0000000f0800788c */ /* 0x000fe2000bf46070 */
[----:B------:R-:W-:Y:S01]  /*0fe0*/  IMAD.MOV.U32 R3, RZ, RZ, RZ ;  /* 0x000000ffff037224 */ /* 0x000fe200078e00ff */
[----:B------:R-:W-:Y:S01]  /*0ff0*/  ULOP3.LUT UR9, UR5, 0xf, URZ, 0xc0, !UPT ;  /* 0x0000000f05097892 */ /* 0x000fe2000f8ec0ff */
[----:B------:R-:W-:-:S03]  /*1000*/  CS2R R10, SRZ ;  /* 0x00000000000a7805 */ /* 0x000fc6000001ff00 */
[----:B------:R-:W-:-:S03]  /*1010*/  UISETP.NE.AND UP1, UPT, UR9, URZ, UPT ;  /* 0x000000ff0900728c */ /* 0x000fc6000bf25270 */
[----:B------:R-:W-:Y:S08]  /*1020*/  BRA.U !UP2, `(.L_x_26) ;  /* 0x000000010ab47547 */ /* 0x000ff0000b800000 */
[----:B------:R-:W-:Y:S01]  /*1030*/  IMAD.WIDE R6, R2, 0x8, R18 ;  /* 0x0000000802067825 */ /* 0x000fe200078e0212 */
[----:B------:R-:W-:Y:S01]  /*1040*/  ULOP3.LUT UR10, UR5, 0x7ffffff0, URZ, 0xc0, !UPT ;  /* 0x7ffffff0050a7892 */ /* 0x000fe2000f8ec0ff */
[----:B------:R-:W-:Y:S02]  /*1050*/  CS2R R10, SRZ ;  /* 0x00000000000a7805 */ /* 0x000fe4000001ff00 */
[----:B------:R-:W-:Y:S01]  /*1060*/  IADD3 R6, P0, PT, R6, UR12, RZ ;  /* 0x0000000c06067c10 */ /* 0x000fe2000ff1e0ff */
[----:B------:R-:W-:Y:S02]  /*1070*/  UIADD3 UR4, UPT, UPT, -UR10, URZ, URZ ;  /* 0x000000ff0a047290 */ /* 0x000fe4000fffe1ff */
[----:B------:R-:W-:Y:S01]  /*1080*/  IMAD.U32 R3, RZ, RZ, UR10 ;  /* 0x0000000aff037e24 */ /* 0x000fe2000f8e00ff */
[----:B------:R-:W-:-:S04]  /*1090*/  IADD3 R6, P1, PT, R6, 0x40, RZ ;  /* 0x0000004006067810 */ /* 0x000fc80007f3e0ff */
[----:B------:R-:W-:-:S09]  /*10a0*/  IADD3.X R7, PT, PT, RZ, UR13, R7, P1, P0 ;  /* 0x0000000dff077c10 */ /* 0x000fd20008fe0407 */
.L_x_27:
        /* <DEDUP_REMOVED lines=8> */
[----:B--2---:R-:W-:-:S03]  /*1130*/  DADD R10, R26, R10 ;  /* 0x000000001a0a7229 */ /* 0x004fc6000000000a */
[----:B------:R-:W2:Y:S05]  /*1140*/  LDG.E.64 R26, desc[UR6][R6.64] ;  /* 0x00000006061a7981 */ /* 0x000eaa000c1e1b00 */
[----:B---3--:R-:W-:Y:S01]  /*1150*/  DADD R10, R10, R24 ;  /* 0x000000000a0a7229 */ /* 0x008fe20000000018 */
[----:B------:R-:W3:Y:S07]  /*1160*/  LDG.E.64 R24, desc[UR6][R6.64+0x8] ;  /* 0x0000080606187981 */ /* 0x000eee000c1e1b00 */
        /* <DEDUP_REMOVED lines=8> */
[----:B------:R-:W-:-:S02]  /*11f0*/  DADD R28, R10, R28 ;  /* 0x000000000a1c7229 */ /* 0x000fc4000000001c */
[----:B------:R-:W5:Y:S06]  /*1200*/  LDG.E.64 R10, desc[UR6][R6.64+0x30] ;  /* 0x00003006060a7981 */ /* 0x000f6c000c1e1b00 */
[----:B------:R-:W-:Y:S02]  /*1210*/  DADD R12, R28, R12 ;  /* 0x000000001c0c7229 */ /* 0x000fe4000000000c */
[----:B------:R0:W5:Y:S01]  /*1220*/  LDG.E.64 R28, desc[UR6][R6.64+0x38] ;  /* 0x00003806061c7981 */ /* 0x000162000c1e1b00 */
[----:B------:R-:W-:-:S04]  /*1230*/  UIADD3 UR4, UPT, UPT, UR4, 0x10, URZ ;  /* 0x0000001004047890 */ /* 0x000fc8000fffe0ff */
[----:B------:R-:W-:Y:S01]  /*1240*/  UISETP.NE.AND UP2, UPT, UR4, URZ, UPT ;  /* 0x000000ff0400728c */ /* 0x000fe2000bf45270 */
[----:B0-----:R-:W-:-:S05]  /*1250*/  IADD3 R6, P0, PT, R6, 0x80, RZ ;  /* 0x0000008006067810 */ /* 0x001fca0007f1e0ff */
[----:B------:R-:W-:Y:S01]  /*1260*/  IMAD.X R7, RZ, RZ, R7, P0 ;  /* 0x000000ffff077224 */ /* 0x000fe200000e0607 */
[----:B--2---:R-:W-:-:S08]  /*1270*/  DADD R12, R12, R26 ;  /* 0x000000000c0c7229 */ /* 0x004fd0000000001a */
[----:B---3--:R-:W-:-:S08]  /*1280*/  DADD R12, R12, R24 ;  /* 0x000000000c0c7229 */ /* 0x008fd00000000018 */
[----:B----4-:R-:W-:-:S08]  /*1290*/  DADD R12, R12, R22 ;  /* 0x000000000c0c7229 */ /* 0x010fd00000000016 */
[----:B-----5:R-:W-:-:S08]  /*12a0*/  DADD R12, R12, R20 ;  /* 0x000000000c0c7229 */ /* 0x020fd00000000014 */
[----:B------:R-:W-:-:S08]  /*12b0*/  DADD R12, R12, R16 ;  /* 0x000000000c0c7229 */ /* 0x000fd00000000010 */
[----:B------:R-:W-:-:S08]  /*12c0*/  DADD R12, R12, R14 ;  /* 0x000000000c0c7229 */ /* 0x000fd0000000000e */
[----:B------:R-:W-:-:S08]  /*12d0*/  DADD R10, R12, R10 ;  /* 0x000000000c0a7229 */ /* 0x000fd0000000000a */
[----:B------:R-:W-:Y:S01]  /*12e0*/  DADD R10, R10, R28 ;  /* 0x000000000a0a7229 */ /* 0x000fe2000000001c */
[----:B------:R-:W-:Y:S10]  /*12f0*/  BRA.U UP2, `(.L_x_27) ;  /* 0xfffffffd026c7547 */ /* 0x000ff4000b83ffff */
.L_x_26:
[----:B------:R-:W-:Y:S05]  /*1300*/  BRA.U !UP1, `(.L_x_25) ;  /* 0x0000000109d07547 */ /* 0x000fea000b800000 */
[----:B------:R-:W-:Y:S02]  /*1310*/  UISETP.GE.U32.AND UP1, UPT, UR9, 0x8, UPT ;  /* 0x000000080900788c */ /* 0x000fe4000bf26070 */
[----:B------:R-:W-:-:S04]  /*1320*/  ULOP3.LUT UR10, UR5, 0x7, URZ, 0xc0, !UPT ;  /* 0x00000007050a7892 */ /* 0x000fc8000f8ec0ff */
[----:B------:R-:W-:-:S03]  /*1330*/  UISETP.NE.AND UP2, UPT, UR10, URZ, UPT ;  /* 0x000000ff0a00728c */ /* 0x000fc6000bf45270 */
[----:B------:R-:W-:Y:S08]  /*1340*/  BRA.U !UP1, `(.L_x_28) ;  /* 0x0000000109487547 */ /* 0x000ff0000b800000 */
[----:B------:R-:W-:-:S05]  /*1350*/  IMAD.WIDE.U32 R28, R3, 0x8, R4 ;  /* 0x00000008031c7825 */ /* 0x000fca00078e0004 */
        /* <DEDUP_REMOVED lines=8> */
[----:B------:R-:W-:Y:S01]  /*13e0*/  IADD3 R3, PT, PT, R3, 0x8, RZ ;  /* 0x0000000803037810 */ /* 0x000fe20007ffe0ff */
        /* <DEDUP_REMOVED lines=8> */
.L_x_28:
        /* <DEDUP_REMOVED lines=9> */
[----:B------:R-:W5:Y:S01]  /*1500*/  LDG.E.64 R20, desc[UR6][R6.64+0x18] ;  /* 0x0000180606147981 */ /* 0x000f62000c1e1b00 */
[----:B------:R-:W-:Y:S01]  /*1510*/  VIADD R3, R3, 0x4 ;  /* 0x0000000403037836 */ /* 0x000fe20000000000 */
[----:B--2---:R-:W-:-:S08]  /*1520*/  DADD R12, R10, R12 ;  /* 0x000000000a0c7229 */ /* 0x004fd0000000000c */
[----:B---3--:R-:W-:-:S08]  /*1530*/  DADD R12, R12, R14 ;  /* 0x000000000c0c7229 */ /* 0x008fd0000000000e */
[----:B----4-:R-:W-:-:S08]  /*1540*/  DADD R12, R12, R16 ;  /* 0x000000000c0c7229 */ /* 0x010fd00000000010 */
[----:B-----5:R-:W-:-:S11]  /*1550*/  DADD R10, R12, R20 ;  /* 0x000000000c0a7229 */ /* 0x020fd60000000014 */
.L_x_29:
[----:B------:R-:W-:Y:S05]  /*1560*/  BRA.U !UP2, `(.L_x_25) ;  /* 0x000000010a387547 */ /* 0x000fea000b800000 */
[----:B------:R-:W-:Y:S01]  /*1570*/  IMAD.WIDE R6, R2, 0x8, R18 ;  /* 0x0000000802067825 */ /* 0x000fe200078e0212 */
[----:B------:R-:W-:-:S03]  /*1580*/  UIADD3 UR4, UPT, UPT, -UR4, URZ, URZ ;  /* 0x000000ff04047290 */ /* 0x000fc6000fffe1ff */
[----:B------:R-:W-:-:S03]  /*1590*/  IMAD.WIDE.U32 R6, R3, 0x8, R6 ;  /* 0x0000000803067825 */ /* 0x000fc600078e0006 */
[----:B------:R-:W-:-:S04]  /*15a0*/  IADD3 R3, P0, PT, R6, UR12, RZ ;  /* 0x0000000c06037c10 */ /* 0x000fc8000ff1e0ff */
[----:B------:R-:W-:-:S09]  /*15b0*/  IADD3.X R12, PT, PT, R7, UR13, RZ, P0, !PT ;  /* 0x0000000d070c7c10 */ /* 0x000fd200087fe4ff */
.L_x_30:
[----:B------:R-:W-:Y:S02]  /*15c0*/  IMAD.MOV.U32 R6, RZ, RZ, R3 ;  /* 0x000000ffff067224 */ /* 0x000fe400078e0003 */
[----:B------:R-:W-:-:S06]  /*15d0*/  IMAD.MOV.U32 R7, RZ, RZ, R12 ;  /* 0x000000ffff077224 */ /* 0x000fcc00078e000c */
[----:B------:R-:W2:Y:S01]  /*15e0*/  LDG.E.64 R6, desc[UR6][R6.64] ;  /* 0x0000000606067981 */ /* 0x000ea2000c1e1b00 */
[----:B------:R-:W-:Y:S01]  /*15f0*/  UIADD3 UR4, UPT, UPT, UR4, 0x1, URZ ;  /* 0x0000000104047890 */ /* 0x000fe2000fffe0ff */
[----:B------:R-:W-:-:S03]  /*1600*/  IADD3 R3, P0, PT, R3, 0x8, RZ ;  /* 0x0000000803037810 */ /* 0x000fc60007f1e0ff */
[----:B------:R-:W-:Y:S01]  /*1610*/  UISETP.NE.AND UP1, UPT, UR4, URZ, UPT ;  /* 0x000000ff0400728c */ /* 0x000fe2000bf25270 */
[----:B------:R-:W-:Y:S01]  /*1620*/  IADD3.X R12, PT, PT, RZ, R12, RZ, P0, !PT ;  /* 0x0000000cff0c7210 */ /* 0x000fe200007fe4ff */
[----:B--2---:R-:W-:-:S07]  /*1630*/  DADD R10, R6, R10 ;  /* 0x00000000060a7229 */ /* 0x004fce000000000a */
[----:B------:R-:W-:Y:S05]  /*1640*/  BRA.U UP1, `(.L_x_30) ;  /* 0xfffffffd01dc7547 */ /* 0x000fea000b83ffff */
.L_x_25:
        /* <DEDUP_REMOVED lines=16> */
.L_x_33:
[----:B------:R-:W-:-:S05]  /*1750*/  IMAD.MOV.U32 R6, RZ, RZ, R14 ;  /* 0x000000ffff067224 */ /* 0x000fca00078e000e */
[----:B------:R-:W2:Y:S04]  /*1760*/  LDG.E.64 R26, desc[UR6][R6.64+-0x40] ;  /* 0xffffc006061a7981 */ /* 0x000ea8000c1e1b00 */
[----:B------:R-:W3:Y:S04]  /*1770*/  LDG.E.64 R28, desc[UR6][R6.64+-0x38] ;  /* 0xffffc806061c7981 */ /* 0x000ee8000c1e1b00 */
[----:B------:R-:W4:Y:S04]  /*1780*/  LDG.E.64 R24, desc[UR6][R6.64+-0x30] ;  /* 0xffffd00606187981 */ /* 0x000f28000c1e1b00 */
        /* <DEDUP_REMOVED lines=8> */
[----:B----4-:R-:W-:-:S02]  /*1810*/  DADD R24, R12, R24 ;  /* 0x000000000c187229 */ /* 0x010fc40000000018 */
[----:B------:R-:W4:Y:S06]  /*1820*/  LDG.E.64 R12, desc[UR6][R6.64+0x8] ;  /* 0x00000806060c7981 */ /* 0x000f2c000c1e1b00 */
[----:B-----5:R-:W-:Y:S02]  /*1830*/  DADD R22, R24, R22 ;  /* 0x0000000018167229 */ /* 0x020fe40000000016 */
[----:B------:R-:W5:Y:S06]  /*1840*/  LDG.E.64 R24, desc[UR6][R6.64+0x10] ;  /* 0x0000100606187981 */ /* 0x000f6c000c1e1b00 */
[----:B------:R-:W-:-:S02]  /*1850*/  DADD R20, R22, R20 ;  /* 0x0000000016147229 */ /* 0x000fc40000000014 */
[----:B------:R-:W5:Y:S06]  /*1860*/  LDG.E.64 R22, desc[UR6][R6.64+0x18] ;  /* 0x0000180606167981 */ /* 0x000f6c000c1e1b00 */
[----:B------:R-:W-:Y:S02]  /*1870*/  DADD R16, R20, R16 ;  /* 0x0000000014107229 */ /* 0x000fe40000000010 */
[----:B------:R-:W5:Y:S06]  /*1880*/  LDG.E.64 R20, desc[UR6][R6.64+0x20] ;  /* 0x0000200606147981 */ /* 0x000f6c000c1e1b00 */
[----:B------:R-:W-:-:S02]  /*1890*/  DADD R14, R16, R14 ;  /* 0x00000000100e7229 */ /* 0x000fc4000000000e */
[----:B------:R-:W5:Y:S06]  /*18a0*/  LDG.E.64 R16, desc[UR6][R6.64+0x28] ;  /* 0x0000280606107981 */ /* 0x000f6c000c1e1b00 */
[----:B--2---:R-:W-:Y:S02]  /*18b0*/  DADD R26, R14, R26 ;  /* 0x000000000e1a7229 */ /* 0x004fe4000000001a */
[----:B------:R-:W2:Y:S06]  /*18c0*/  LDG.E.64 R14, desc[UR6][R6.64+0x30] ;  /* 0x00003006060e7981 */ /* 0x000eac000c1e1b00 */
[----:B---3--:R-:W-:-:S02]  /*18d0*/  DADD R28, R26, R28 ;  /* 0x000000001a1c7229 */ /* 0x008fc4000000001c */
[----:B------:R0:W3:Y:S01]  /*18e0*/  LDG.E.64 R26, desc[UR6][R6.64+0x38] ;  /* 0x00003806061a7981 */ /* 0x0000e2000c1e1b00 */
[----:B------:R-:W-:-:S04]  /*18f0*/  UIADD3 UR4, UPT, UPT, UR4, 0x10, URZ ;  /* 0x0000001004047890 */ /* 0x000fc8000fffe0ff */
[----:B------:R-:W-:Y:S01]  /*1900*/  UISETP.NE.AND UP2, UPT, UR4, URZ, UPT ;  /* 0x000000ff0400728c */ /* 0x000fe2000bf45270 */
[----:B----4-:R-:W-:-:S08]  /*1910*/  DADD R12, R28, R12 ;  /* 0x000000001c0c7229 */ /* 0x010fd0000000000c */
[----:B-----5:R-:W-:-:S08]  /*1920*/  DADD R12, R12, R24 ;  /* 0x000000000c0c7229 */ /* 0x020fd00000000018 */
[----:B------:R-:W-:-:S08]  /*1930*/  DADD R12, R12, R22 ;  /* 0x000000000c0c7229 */ /* 0x000fd00000000016 */
[----:B------:R-:W-:-:S08]  /*1940*/  DADD R12, R12, R20 ;  /* 0x000000000c0c7229 */ /* 0x000fd00000000014 */
[----:B------:R-:W-:-:S08]  /*1950*/  DADD R12, R12, R16 ;  /* 0x000000000c0c7229 */ /* 0x000fd00000000010 */
[----:B--2---:R-:W-:Y:S01]  /*1960*/  DADD R12, R12, R14 ;  /* 0x000000000c0c7229 */ /* 0x004fe2000000000e */
[----:B------:R-:W-:-:S04]  /*1970*/  IADD3 R14, P0, PT, R6, 0x80, RZ ;  /* 0x00000080060e7810 */ /* 0x000fc80007f1e0ff */
[----:B0-----:R-:W-:-:S03]  /*1980*/  IADD3.X R7, PT, PT, RZ, R7, RZ, P0, !PT ;  /* 0x00000007ff077210 */ /* 0x001fc600007fe4ff */
[----:B---3--:R-:W-:Y:S01]  /*1990*/  DADD R12, R12, R26 ;  /* 0x000000000c0c7229 */ /* 0x008fe2000000001a */
[----:B------:R-:W-:Y:S10]  /*19a0*/  BRA.U UP2, `(.L_x_33) ;  /* 0xfffffffd02687547 */ /* 0x000ff4000b83ffff */
.L_x_32:
        /* <DEDUP_REMOVED lines=14> */
[----:B------:R-:W-:Y:S01]  /*1a90*/  VIADD R3, R3, 0x8 ;  /* 0x0000000803037836 */ /* 0x000fe20000000000 */
        /* <DEDUP_REMOVED lines=8> */
.L_x_34:
        /* <DEDUP_REMOVED lines=15> */
.L_x_35:
[----:B------:R-:W-:Y:S05]  /*1c10*/  BRA.U !UP2, `(.L_x_31) ;  /* 0x000000010a387547 */ /* 0x000fea000b800000 */
[----:B------:R-:W-:Y:S01]  /*1c20*/  IMAD.WIDE R6, R34, 0x8, R18 ;  /* 0x0000000822067825 */ /* 0x000fe200078e0212 */
[----:B------:R-:W-:-:S03]  /*1c30*/  UIADD3 UR4, UPT, UPT, -UR4, URZ, URZ ;  /* 0x000000ff04047290 */ /* 0x000fc6000fffe1ff */
[----:B------:R-:W-:-:S03]  /*1c40*/  IMAD.WIDE.U32 R6, R3, 0x8, R6 ;  /* 0x0000000803067825 */ /* 0x000fc600078e0006 */
[----:B------:R-:W-:-:S04]  /*1c50*/  IADD3 R3, P0, PT, R6, UR12, RZ ;  /* 0x0000000c06037c10 */ /* 0x000fc8000ff1e0ff */
[----:B------:R-:W-:-:S09]  /*1c60*/  IADD3.X R14, PT, PT, R7, UR13, RZ, P0, !PT ;  /* 0x0000000d070e7c10 */ /* 0x000fd200087fe4ff */
.L_x_36:
[----:B------:R-:W-:Y:S01]  /*1c70*/  IMAD.MOV.U32 R6, RZ, RZ, R3 ;  /* 0x000000ffff067224 */ /* 0x000fe200078e0003 */
[----:B------:R-:W-:-:S06]  /*1c80*/  MOV R7, R14 ;  /* 0x0000000e00077202 */ /* 0x000fcc0000000f00 */
[----:B------:R-:W2:Y:S01]  /*1c90*/  LDG.E.64 R6, desc[UR6][R6.64] ;  /* 0x0000000606067981 */ /* 0x000ea2000c1e1b00 */
[----:B------:R-:W-:Y:S01]  /*1ca0*/  UIADD3 UR4, UPT, UPT, UR4, 0x1, URZ ;  /* 0x0000000104047890 */ /* 0x000fe2000fffe0ff */
[----:B------:R-:W-:-:S03]  /*1cb0*/  IADD3 R3, P0, PT, R3, 0x8, RZ ;  /* 0x0000000803037810 */ /* 0x000fc60007f1e0ff */
[----:B------:R-:W-:Y:S02]  /*1cc0*/  UISETP.NE.AND UP1, UPT, UR4, URZ, UPT ;  /* 0x000000ff0400728c */ /* 0x000fe4000bf25270 */
[----:B------:R-:W-:Y:S01]  /*1cd0*/  IMAD.X R14, RZ, RZ, R14, P0 ;  /* 0x000000ffff0e7224 */ /* 0x000fe200000e060e */
[----:B--2---:R-:W-:-:S06]  /*1ce0*/  DADD R12, R6, R12 ;  /* 0x00000000060c7229 */ /* 0x004fcc000000000c */
[----:B------:R-:W-:Y:S05]  /*1cf0*/  BRA.U UP1, `(.L_x_36) ;  /* 0xfffffffd01dc7547 */ /* 0x000fea000b83ffff */
.L_x_31:
        /* <DEDUP_REMOVED lines=16> */
.L_x_39:
[----:B------:R-:W-:Y:S01]  /*1e00*/  MOV R6, R14 ;  /* 0x0000000e00067202 */ /* 0x000fe20000000f00 */
[----:B------:R-:W-:-:S05]  /*1e10*/  IMAD.MOV.U32 R7, RZ, RZ, R15 ;  /* 0x000000ffff077224 */ /* 0x000fca00078e000f */
[----:B------:R-:W2:Y:S04]  /*1e20*/  LDG.E.64 R14, desc[UR6][R6.64+-0x40] ;  /* 0xffffc006060e7981 */ /* 0x000ea8000c1e1b00 */
[----:B------:R-:W3:Y:S04]  /*1e30*/  LDG.E.64 R26, desc[UR6][R6.64+-0x38] ;  /* 0xffffc806061a7981 */ /* 0x000ee8000c1e1b00 */
[----:B------:R-:W4:Y:S04]  /*1e40*/  LDG.E.64 R28, desc[UR6][R6.64+-0x30] ;  /* 0xffffd006061c7981 */ /* 0x000f28000c1e1b00 */
[----:B------:R-:W5:Y:S04]  /*1e50*/  LDG.E.64 R24, desc[UR6][R6.64+-0x28] ;  /* 0xffffd80606187981 */ /* 0x000f68000c1e1b00 */
[----:B------:R-:W5:Y:S04]  /*1e60*/  LDG.E.64 R22, desc[UR6][R6.64+-0x20] ;  /* 0xffffe00606167981 */ /* 0x000f68000c1e1b00 */
[----:B------:R-:W5:Y:S01]  /*1e70*/  LDG.E.64 R20, desc[UR6][R6.64+-0x18] ;  /* 0xffffe80606147981 */ /* 0x000f62000c1e1b00 */
[----:B--2---:R-:W-:-:S03]  /*1e80*/  DFMA R14, R14, R14, R16 ;  /* 0x0000000e0e0e722b */ /* 0x004fc60000000010 */
[----:B------:R-:W2:Y:S05]  /*1e90*/  LDG.E.64 R16, desc[UR6][R6.64+-0x10] ;  /* 0xfffff00606107981 */ /* 0x000eaa000c1e1b00 */
[----:B---3--:R-:W-:Y:S02]  /*1ea0*/  DFMA R26, R26, R26, R14 ;  /* 0x0000001a1a1a722b */ /* 0x008fe4000000000e */
[----:B------:R-:W3:Y:S06]  /*1eb0*/  LDG.E.64 R14, desc[UR6][R6.64+-0x8] ;  /* 0xfffff806060e7981 */ /* 0x000eec000c1e1b00 */
[----:B----4-:R-:W-:-:S02]  /*1ec0*/  DFMA R28, R28, R28, R26 ;  /* 0x0000001c1c1c722b */ /* 0x010fc4000000001a */
[----:B------:R-:W4:Y:S06]  /*1ed0*/  LDG.E.64 R26, desc[UR6][R6.64] ;  /* 0x00000006061a7981 */ /* 0x000f2c000c1e1b00 */
[----:B-----5:R-:W-:Y:S02]  /*1ee0*/  DFMA R24, R24, R24, R28 ;  /* 0x000000181818722b */ /* 0x020fe4000000001c */
[----:B------:R-:W5:Y:S06]  /*1ef0*/  LDG.E.64 R28, desc[UR6][R6.64+0x8] ;  /* 0x00000806061c7981 */ /* 0x000f6c000c1e1b00 */
[----:B------:R-:W-:-:S02]  /*1f00*/  DFMA R22, R22, R22, R24 ;  /* 0x000000161616722b */ /* 0x000fc40000000018 */
[----:B------:R-:W5:Y:S06]  /*1f10*/  LDG.E.64 R24, desc[UR6][R6.64+0x10] ;  /* 0x0000100606187981 */ /* 0x000f6c000c1e1b00 */
[----:B------:R-:W-:Y:S02]  /*1f20*/  DFMA R20, R20, R20, R22 ;  /* 0x000000141414722b */ /* 0x000fe40000000016 */
[----:B------:R-:W5:Y:S06]  /*1f30*/  LDG.E.64 R22, desc[UR6][R6.64+0x18] ;  /* 0x0000180606167981 */ /* 0x000f6c000c1e1b00 */
[----:B--2---:R-:W-:-:S02]  /*1f40*/  DFMA R16, R16, R16, R20 ;  /* 0x000000101010722b */ /* 0x004fc40000000014 */
[----:B------:R-:W2:Y:S06]  /*1f50*/  LDG.E.64 R20, desc[UR6][R6.64+0x20] ;  /* 0x0000200606147981 */ /* 0x000eac000c1e1b00 */
[----:B---3--:R-:W-:Y:S02]  /*1f60*/  DFMA R14, R14, R14, R16 ;  /* 0x0000000e0e0e722b */ /* 0x008fe40000000010 */
[----:B------:R-:W3:Y:S06]  /*1f70*/  LDG.E.64 R16, desc[UR6][R6.64+0x28] ;  /* 0x0000280606107981 */ /* 0x000eec000c1e1b00 */
[----:B----4-:R-:W-:-:S02]  /*1f80*/  DFMA R26, R26, R26, R14 ;  /* 0x0000001a1a1a722b */ /* 0x010fc4000000000e */
[----:B------:R-:W4:Y:S06]  /*1f90*/  LDG.E.64 R14, desc[UR6][R6.64+0x30] ;  /* 0x00003006060e7981 */ /* 0x000f2c000c1e1b00 */
[----:B-----5:R-:W-:Y:S02]  /*1fa0*/  DFMA R28, R28, R28, R26 ;  /* 0x0000001c1c1c722b */ /* 0x020fe4000000001a */
[----:B------:R-:W5:Y:S01]  /*1fb0*/  LDG.E.64 R26, desc[UR6][R6.64+0x38] ;  /* 0x00003806061a7981 */ /* 0x000f62000c1e1b00 */
[----:B------:R-:W-:-:S04]  /*1fc0*/  UIADD3 UR4, UPT, UPT, UR4, 0x10, URZ ;  /* 0x0000001004047890 */ /* 0x000fc8000fffe0ff */
[----:B------:R-:W-:Y:S01]  /*1fd0*/  UISETP.NE.AND UP2, UPT, UR4, URZ, UPT ;  /* 0x000000ff0400728c */ /* 0x000fe2000bf45270 */
[----:B------:R-:W-:-:S08]  /*1fe0*/  DFMA R28, R24, R24, R28 ;  /* 0x00000018181c722b */ /* 0x000fd0000000001c */
[----:B------:R-:W-:-:S08]  /*1ff0*/  DFMA R28, R22, R22, R28 ;  /* 0x00000016161c722b */ /* 0x000fd0000000001c */
[----:B--2---:R-:W-:-:S08]  /*2000*/  DFMA R28, R20, R20, R28 ;  /* 0x00000014141c722b */ /* 0x004fd0000000001c */
[----:B---3--:R-:W-:-:S08]  /*2010*/  DFMA R28, R16, R16, R28 ;  /* 0x00000010101c722b */ /* 0x008fd0000000001c */
[----:B----4-:R-:W-:Y:S01]  /*2020*/  DFMA R28, R14, R14, R28 ;  /* 0x0000000e0e1c722b */ /* 0x010fe2000000001c */
[----:B------:R-:W-:-:S05]  /*2030*/  IADD3 R14, P0, PT, R6, 0x80, RZ ;  /* 0x00000080060e7810 */ /* 0x000fca0007f1e0ff */
[----:B------:R-:W-:Y:S02]  /*2040*/  IMAD.X R15, RZ, RZ, R7, P0 ;  /* 0x000000ffff0f7224 */ /* 0x000fe400000e0607 */
[----:B-----5:R-:W-:Y:S01]  /*2050*/  DFMA R16, R26, R26, R28 ;  /* 0x0000001a1a10722b */ /* 0x020fe2000000001c */
[----:B------:R-:W-:Y:S10]  /*2060*/  BRA.U UP2, `(.L_x_39) ;  /* 0xfffffffd02647547 */ /* 0x000ff4000b83ffff */
.L_x_38:
        /* <DEDUP_REMOVED lines=12> */
[----:B------:R-:W5:Y:S01]  /*2130*/  LDG.E.64 R36, desc[UR6][R6.64+0x38] ;  /* 0x0000380606247981 */ /* 0x000f62000c1e1b00 */
[----:B--2---:R-:W-:-:S03]  /*2140*/  DFMA R28, R28, R28, R16 ;  /* 0x0000001c1c1c722b */ /* 0x004fc60000000010 */
[----:B------:R-:W2:Y:S05]  /*2150*/  LDG.E.64 R16, desc[UR6][R6.64+0x30] ;  /* 0x0000300606107981 */ /* 0x000eaa000c1e1b00 */
[----:B---3--:R-:W-:-:S08]  /*2160*/  DFMA R28, R26, R26, R28 ;  /* 0x0000001a1a1c722b */ /* 0x008fd0000000001c */
[----:B----4-:R-:W-:-:S08]  /*2170*/  DFMA R28, R24, R24, R28 ;  /* 0x00000018181c722b */ /* 0x010fd0000000001c */
[----:B-----5:R-:W-:-:S08]  /*2180*/  DFMA R28, R22, R22, R28 ;  /* 0x00000016161c722b */ /* 0x020fd0000000001c */
[----:B------:R-:W-:-:S08]  /*2190*/  DFMA R28, R20, R20, R28 ;  /* 0x00000014141c722b */ /* 0x000fd0000000001c */
[----:B------:R-:W-:Y:S01]  /*21a0*/  DFMA R28, R14, R14, R28 ;  /* 0x0000000e0e1c722b */ /* 0x000fe2000000001c */
[----:B------:R-:W-:-:S07]  /*21b0*/  VIADD R3, R3, 0x8 ;  /* 0x0000000803037836 */ /* 0x000fce0000000000 */
[----:B--2---:R-:W-:-:S08]  /*21c0*/  DFMA R16, R16, R16, R28 ;  /* 0x000000101010722b */ /* 0x004fd0000000001c */
[----:B------:R-:W-:-:S11]  /*21d0*/  DFMA R16, R36, R36, R16 ;  /* 0x000000242410722b */ /* 0x000fd60000000010 */
.L_x_40:
        /* <DEDUP_REMOVED lines=10> */
[----:B------:R-:W-:Y:S01]  /*2280*/  IADD3 R3, PT, PT, R3, 0x4, RZ ;  /* 0x0000000403037810 */ /* 0x000fe20007ffe0ff */
[----:B--2---:R-:W-:-:S08]  /*2290*/  DFMA R16, R22, R22, R16 ;  /* 0x000000161610722b */ /* 0x004fd00000000010 */
[----:B---3--:R-:W-:-:S08]  /*22a0*/  DFMA R16, R24, R24, R16 ;  /* 0x000000181810722b */ /* 0x008fd00000000010 */
[----:B----4-:R-:W-:-:S08]  /*22b0*/  DFMA R16, R6, R6, R16 ;  /* 0x000000060610722b */ /* 0x010fd00000000010 */
[----:B-----5:R-:W-:-:S11]  /*22c0*/  DFMA R16, R14, R14, R16 ;  /* 0x0000000e0e10722b */ /* 0x020fd60000000010 */
.L_x_41:
[----:B------:R-:W-:Y:S05]  /*22d0*/  BRA.U !UP2, `(.L_x_37) ;  /* 0x000000010a3c7547 */ /* 0x000fea000b800000 */
[----:B------:R-:W-:Y:S01]  /*22e0*/  IMAD.WIDE R6, R2, 0x8, RZ ;  /* 0x0000000802067825 */ /* 0x000fe200078e02ff */
[----:B------:R-:W-:-:S03]  /*22f0*/  UIADD3 UR4, UPT, UPT, -UR4, URZ, URZ ;  /* 0x000000ff04047290 */ /* 0x000fc6000fffe1ff */
[----:B------:R-:W-:-:S04]  /*2300*/  IMAD.WIDE R6, R33, 0x8, R6 ;  /* 0x0000000821067825 */ /* 0x000fc800078e0206 */
[----:B------:R-:W-:-:S03]  /*2310*/  IMAD.WIDE.U32 R6, R3, 0x8, R6 ;  /* 0x0000000803067825 */ /* 0x000fc600078e0006 */
[----:B------:R-:W-:-:S04]  /*2320*/  IADD3 R3, P0, PT, R6, UR12, RZ ;  /* 0x0000000c06037c10 */ /* 0x000fc8000ff1e0ff */
[----:B------:R-:W-:-:S09]  /*2330*/  IADD3.X R14, PT, PT, R7, UR13, RZ, P0, !PT ;  /* 0x0000000d070e7c10 */ /* 0x000fd200087fe4ff */
.L_x_42:
[----:B------:R-:W-:Y:S02]  /*2340*/  IMAD.MOV.U32 R6, RZ, RZ, R3 ;  /* 0x000000ffff067224 */ /* 0x000fe400078e0003 */
[----:B------:R-:W-:-:S06]  /*2350*/  IMAD.MOV.U32 R7, RZ, RZ, R14 ;  /* 0x000000ffff077224 */ /* 0x000fcc00078e000e */
[----:B------:R-:W2:Y:S01]  /*2360*/  LDG.E.64 R6, desc[UR6][R6.64] ;  /* 0x0000000606067981 */ /* 0x000ea2000c1e1b00 */
[----:B------:R-:W-:Y:S01]  /*2370*/  UIADD3 UR4, UPT, UPT, UR4, 0x1, URZ ;  /* 0x0000000104047890 */ /* 0x000fe2000fffe0ff */
[----:B------:R-:W-:-:S03]  /*2380*/  IADD3 R3, P0, PT, R3, 0x8, RZ ;  /* 0x0000000803037810 */ /* 0x000fc60007f1e0ff */
[----:B------:R-:W-:Y:S02]  /*2390*/  UISETP.NE.AND UP1, UPT, UR4, URZ, UPT ;  /* 0x000000ff0400728c */ /* 0x000fe4000bf25270 */
[----:B------:R-:W-:Y:S01]  /*23a0*/  IMAD.X R14, RZ, RZ, R14, P0 ;  /* 0x000000ffff0e7224 */ /* 0x000fe200000e060e */
[----:B--2---:R-:W-:-:S06]  /*23b0*/  DFMA R16, R6, R6, R16 ;  /* 0x000000060610722b */ /* 0x004fcc0000000010 */
[----:B------:R-:W-:Y:S05]  /*23c0*/  BRA.U UP1, `(.L_x_42) ;  /* 0xfffffffd01dc7547 */ /* 0x000fea000b83ffff */
.L_x_37:
[----:B------:R-:W0:Y:S01]  /*23d0*/  I2F.F64 R14, UR5 ;  /* 0x00000005000e7d12 */ /* 0x000e220008201c00 */
[----:B------:R-:W-:Y:S01]  /*23e0*/  CS2R R6, SRZ ;  /* 0x0000000000067805 */ /* 0x000fe2000001ff00 */
[----:B------:R-:W-:Y:S06]  /*23f0*/  BRA.U !UP0, `(.L_x_43) ;  /* 0x0000000508ac7547 */ /* 0x000fec000b800000 */
[----:B------:R-:W-:Y:S01]  /*2400*/  UISETP.GE.U32.AND UP2, UPT, UR8, 0xf, UPT ;  /* 0x0000000f0800788c */ /* 0x000fe2000bf46070 */
[----:B------:R-:W-:Y:S01]  /*2410*/  MOV R3, RZ ;  /* 0x000000ff00037202 */ /* 0x000fe20000000f00 */
        /* <DEDUP_REMOVED lines=12> */
.L_x_45:
[----:B------:R-:W-:Y:S02]  /*24e0*/  IMAD.MOV.U32 R18, RZ, RZ, R20 ;  /* 0x000000ffff127224 */ /* 0x000fe400078e0014 */
[----:B------:R-:W-:-:S05]  /*24f0*/  IMAD.MOV.U32 R19, RZ, RZ, R21 ;  /* 0x000000ffff137224 */ /* 0x000fca00078e0015 */
[----:B------:R-:W2:Y:S04]  /*2500*/  LDG.E.64 R24, desc[UR6][R18.64+-0x40] ;  /* 0xffffc00612187981 */ /* 0x000ea8000c1e1b00 */
[----:B------:R-:W3:Y:S04]  /*2510*/  LDG.E.64 R22, desc[UR6][R18.64+-0x38] ;  /* 0xffffc80612167981 */ /* 0x000ee8000c1e1b00 */
[----:B------:R-:W4:Y:S04]  /*2520*/  LDG.E.64 R20, desc[UR6][R18.64+-0x30] ;  /* 0xffffd00612147981 */ /* 0x000f28000c1e1b00 */
[----:B------:R-:W5:Y:S04]  /*2530*/  LDG.E.64 R26, desc[UR6][R18.64+-0x28] ;  /* 0xffffd806121a7981 */ /* 0x000f68000c1e1b00 */
[----:B------:R-:W5:Y:S01]  /*2540*/  LDG.E.64 R28, desc[UR6][R18.64+-0x20] ;  /* 0xffffe006121c7981 */ /* 0x000f62000c1e1b00 */
[----:B--2---:R-:W-:-:S03]  /*2550*/  DADD R24, R24, R6 ;  /* 0x0000000018187229 */ /* 0x004fc60000000006 */
[----:B------:R-:W2:Y:S05]  /*2560*/  LDG.E.64 R6, desc[UR6][R18.64+-0x18] ;  /* 0xffffe80612067981 */ /* 0x000eaa000c1e1b00 */
[----:B---3--:R-:W-:Y:S02]  /*2570*/  DADD R22, R24, R22 ;  /* 0x0000000018167229 */ /* 0x008fe40000000016 */
[----:B------:R-:W3:Y:S06]  /*2580*/  LDG.E.64 R24, desc[UR6][R18.64+-0x10] ;  /* 0xfffff00612187981 */ /* 0x000eec000c1e1b00 */
[----:B----4-:R-:W-:-:S02]  /*2590*/  DADD R20, R22, R20 ;  /* 0x0000000016147229 */ /* 0x010fc40000000014 */
[----:B------:R-:W4:Y:S06]  /*25a0*/  LDG.E.64 R22, desc[UR6][R18.64+-0x8] ;  /* 0xfffff80612167981 */ /* 0x000f2c000c1e1b00 */
[----:B-----5:R-:W-:Y:S02]  /*25b0*/  DADD R26, R20, R26 ;  /* 0x00000000141a7229 */ /* 0x020fe4000000001a */
[----:B------:R-:W5:Y:S06]  /*25c0*/  LDG.E.64 R20, desc[UR6][R18.64] ;  /* 0x0000000612147981 */ /* 0x000f6c000c1e1b00 */
[----:B------:R-:W-:-:S02]  /*25d0*/  DADD R28, R26, R28 ;  /* 0x000000001a1c7229 */ /* 0x000fc4000000001c */
[----:B------:R-:W5:Y:S06]  /*25e0*/  LDG.E.64 R26, desc[UR6][R18.64+0x8] ;  /* 0x00000806121a7981 */ /* 0x000f6c000c1e1b00 */
[----:B--2---:R-:W-:Y:S02]  /*25f0*/  DADD R6, R28, R6 ;  /* 0x000000001c067229 */ /* 0x004fe40000000006 */
[----:B------:R-:W2:Y:S06]  /*2600*/  LDG.E.64 R28, desc[UR6][R18.64+0x10] ;  /* 0x00001006121c7981 */ /* 0x000eac000c1e1b00 */
[----:B---3--:R-:W-:-:S02]  /*2610*/  DADD R24, R6, R24 ;  /* 0x0000000006187229 */ /* 0x008fc40000000018 */
[----:B------:R-:W3:Y:S06]  /*2620*/  LDG.E.64 R6, desc[UR6][R18.64+0x18] ;  /* 0x0000180612067981 */ /* 0x000eec000c1e1b00 */
[----:B----4-:R-:W-:Y:S02]  /*2630*/  DADD R22, R24, R22 ;  /* 0x0000000018167229 */ /* 0x010fe40000000016 */
[----:B------:R-:W4:Y:S06]  /*2640*/  LDG.E.64 R24, desc[UR6][R18.64+0x20] ;  /* 0x0000200612187981 */ /* 0x000f2c000c1e1b00 */
[----:B-----5:R-:W-:-:S02]  /*2650*/  DADD R20, R22, R20 ;  /* 0x0000000016147229 */ /* 0x020fc40000000014 */
[----:B------:R-:W5:Y:S06]  /*2660*/  LDG.E.64 R22, desc[UR6][R18.64+0x28] ;  /* 0x0000280612167981 */ /* 0x000f6c000c1e1b00 */
[----:B------:R-:W-:Y:S02]  /*2670*/  DADD R26, R20, R26 ;  /* 0x00000000141a7229 */ /* 0x000fe4000000001a */
[----:B------:R-:W5:Y:S06]  /*2680*/  LDG.E.64 R20, desc[UR6][R18.64+0x30] ;  /* 0x0000300612147981 */ /* 0x000f6c000c1e1b00 */
[----:B--2---:R-:W-:-:S02]  /*2690*/  DADD R28, R26, R28 ;  /* 0x000000001a1c7229 */ /* 0x004fc4000000001c */
[----:B------:R-:W2:Y:S01]  /*26a0*/  LDG.E.64 R26, desc[UR6][R18.64+0x38] ;  /* 0x00003806121a7981 */ /* 0x000ea2000c1e1b00 */
[----:B------:R-:W-:-:S04]  /*26b0*/  UIADD3 UR4, UPT, UPT, UR4, 0x10, URZ ;  /* 0x0000001004047890 */ /* 0x000fc8000fffe0ff */
[----:B------:R-:W-:Y:S01]  /*26c0*/  UISETP.NE.AND UP2, UPT, UR4, URZ, UPT ;  /* 0x000000ff0400728c */ /* 0x000fe2000bf45270 */
[----:B---3--:R-:W-:-:S08]  /*26d0*/  DADD R6, R28, R6 ;  /* 0x000000001c067229 */ /* 0x008fd00000000006 */
[----:B----4-:R-:W-:-:S08]  /*26e0*/  DADD R6, R6, R24 ;  /* 0x0000000006067229 */ /* 0x010fd00000000018 */
[----:B-----5:R-:W-:-:S08]  /*26f0*/  DADD R6, R6, R22 ;  /* 0x0000000006067229 */ /* 0x020fd00000000016 */
[----:B------:R-:W-:Y:S01]  /*2700*/  DADD R6, R6, R20 ;  /* 0x0000000006067229 */ /* 0x000fe20000000014 */
[----:B------:R-:W-:-:S04]  /*2710*/  IADD3 R20, P0, PT, R18, 0x80, RZ ;  /* 0x0000008012147810 */ /* 0x000fc80007f1e0ff */
[----:B------:R-:W-:-:S03]  /*2720*/  IADD3.X R21, PT, PT, RZ, R19, RZ, P0, !PT ;  /* 0x00000013ff157210 */ /* 0x000fc600007fe4ff */
[----:B--2---:R-:W-:Y:S01]  /*2730*/  DADD R6, R6, R26 ;  /* 0x0000000006067229 */ /* 0x004fe2000000001a */
[----:B------:R-:W-:Y:S10]  /*2740*/  BRA.U UP2, `(.L_x_45) ;  /* 0xfffffffd02647547 */ /* 0x000ff4000b83ffff */
.L_x_44:
        /* <DEDUP_REMOVED lines=11> */
[----:B------:R-:W5:Y:S01]  /*2800*/  LDG.E.64 R36, desc[UR6][R28.64+0x38] ;  /* 0x000038061c247981 */ /* 0x000f62000c1e1b00 */
[----:B--2---:R-:W-:-:S03]  /*2810*/  DADD R6, R6, R18 ;  /* 0x0000000006067229 */ /* 0x004fc60000000012 */
[----:B------:R-:W2:Y:S05]  /*2820*/  LDG.E.64 R18, desc[UR6][R28.64+0x28] ;  /* 0x000028061c127981 */ /* 0x000eaa000c1e1b00 */
[----:B---3--:R-:W-:Y:S02]  /*2830*/  DADD R24, R6, R24 ;  /* 0x0000000006187229 */ /* 0x008fe40000000018 */
[----:B------:R-:W3:Y:S06]  /*2840*/  LDG.E.64 R6, desc[UR6][R28.64+0x30] ;  /* 0x000030061c067981 */ /* 0x000eec000c1e1b00 */
[----:B----4-:R-:W-:-:S08]  /*2850*/  DADD R24, R24, R26 ;  /* 0x0000000018187229 */ /* 0x010fd0000000001a */
[----:B-----5:R-:W-:-:S08]  /*2860*/  DADD R22, R24, R22 ;  /* 0x0000000018167229 */ /* 0x020fd00000000016 */
[----:B------:R-:W-:Y:S01]  /*2870*/  DADD R20, R22, R20 ;  /* 0x0000000016147229 */ /* 0x000fe20000000014 */
[----:B------:R-:W-:-:S07]  /*2880*/  VIADD R3, R3, 0x8 ;  /* 0x0000000803037836 */ /* 0x000fce0000000000 */
[----:B--2---:R-:W-:-:S08]  /*2890*/  DADD R18, R20, R18 ;  /* 0x0000000014127229 */ /* 0x004fd00000000012 */
[----:B---3--:R-:W-:-:S08]  /*28a0*/  DADD R6, R18, R6 ;  /* 0x0000000012067229 */ /* 0x008fd00000000006 */
[----:B------:R-:W-:-:S11]  /*28b0*/  DADD R6, R6, R36 ;  /* 0x0000000006067229 */ /* 0x000fd60000000024 */
.L_x_46:
        /* <DEDUP_REMOVED lines=15> */
.L_x_47:
[----:B------:R-:W-:Y:S05]  /*29b0*/  BRA.U !UP2, `(.L_x_43) ;  /* 0x000000010a3c7547 */ /* 0x000fea000b800000 */
[----:B------:R-:W-:Y:S01]  /*29c0*/  IMAD.WIDE R4, R2, 0x8, RZ ;  /* 0x0000000802047825 */ /* 0x000fe200078e02ff */
[----:B------:R-:W-:-:S03]  /*29d0*/  UIADD3 UR4, UPT, UPT, -UR4, URZ, URZ ;  /* 0x000000ff04047290 */ /* 0x000fc6000fffe1ff */
[----:B------:R-:W-:-:S04]  /*29e0*/  IMAD.WIDE R4, R33, 0x8, R4 ;  /* 0x0000000821047825 */ /* 0x000fc800078e0204 */
[----:B------:R-:W-:-:S03]  /*29f0*/  IMAD.WIDE.U32 R2, R3, 0x8, R4 ;  /* 0x0000000803027825 */ /* 0x000fc600078e0004 */
[----:B------:R-:W-:-:S04]  /*2a00*/  IADD3 R4, P0, PT, R2, UR12, RZ ;  /* 0x0000000c02047c10 */ /* 0x000fc8000ff1e0ff */
[----:B------:R-:W-:-:S09]  /*2a10*/  IADD3.X R5, PT, PT, R3, UR13, RZ, P0, !PT ;  /* 0x0000000d03057c10 */ /* 0x000fd200087fe4ff */
.L_x_48:
        /* <DEDUP_REMOVED lines=9> */
.L_x_43:
[----:B0-----:R-:W0:Y:S01]  /*2ab0*/  MUFU.RCP64H R3, R15 ;  /* 0x0000000f00037308 */ /* 0x001e220000001800 */
[----:B------:R-:W-:Y:S01]  /*2ac0*/  IMAD.MOV.U32 R2, RZ, RZ, 0x1 ;  /* 0x00000001ff027424 */ /* 0x000fe200078e00ff */
[----:B------:R-:W-:Y:S01]  /*2ad0*/  FSETP.GEU.AND P1, PT, |R7|, 6.5827683646048100446e-37, PT ;  /* 0x036000000700780b */ /* 0x000fe20003f2e200 */
[----:B------:R-:W-:Y:S04]  /*2ae0*/  BSSY.RECONVERGENT B0, `(.L_x_49) ;  /* 0x0000014000007945 */ /* 0x000fe80003800200 */
[----:B0-----:R-:W-:-:S08]  /*2af0*/  DFMA R4, R2, -R14, 1 ;  /* 0x3ff000000204742b */ /* 0x001fd0000000080e */
[----:B------:R-:W-:-:S08]  /*2b00*/  DFMA R4, R4, R4, R4 ;  /* 0x000000040404722b */ /* 0x000fd00000000004 */
[----:B------:R-:W-:-:S08]  /*2b10*/  DFMA R4, R2, R4, R2 ;  /* 0x000000040204722b */ /* 0x000fd00000000002 */
[----:B------:R-:W-:-:S08]  /*2b20*/  DFMA R2, R4, -R14, 1 ;  /* 0x3ff000000402742b */ /* 0x000fd0000000080e */
[----:B------:R-:W-:-:S08]  /*2b30*/  DFMA R2, R4, R2, R4 ;  /* 0x000000020402722b */ /* 0x000fd00000000004 */
[----:B------:R-:W-:-:S08]  /*2b40*/  DMUL R4, R2, R6 ;  /* 0x0000000602047228 */ /* 0x000fd00000000000 */
[----:B------:R-:W-:-:S08]  /*2b50*/  DFMA R18, R4, -R14, R6 ;  /* 0x8000000e0412722b */ /* 0x000fd00000000006 */
[----:B------:R-:W-:-:S10]  /*2b60*/  DFMA R2, R2, R18, R4 ;  /* 0x000000120202722b */ /* 0x000fd40000000004 */
[----:B------:R-:W-:-:S05]  /*2b70*/  FFMA R4, RZ, R15, R3 ;  /* 0x0000000fff047223 */ /* 0x000fca0000000003 */
[----:B------:R-:W-:-:S13]  /*2b80*/  FSETP.GT.AND P0, PT, |R4|, 1.469367938527859385e-39, PT ;  /* 0x001000000400780b */ /* 0x000fda0003f04200 */
[----:B------:R-:W-:Y:S05]  /*2b90*/  @P0 BRA P1, `(.L_x_50) ;  /* 0x0000000000200947 */ /* 0x000fea0000800000 */
[----:B------:R-:W-:Y:S01]  /*2ba0*/  IMAD.MOV.U32 R24, RZ, RZ, R6 ;  /* 0x000000ffff187224 */ /* 0x000fe200078e0006 */
[----:B------:R-:W-:Y:S01]  /*2bb0*/  MOV R25, R7 ;  /* 0x0000000700197202 */ /* 0x000fe20000000f00 */
[----:B------:R-:W-:Y:S01]  /*2bc0*/  IMAD.MOV.U32 R22, RZ, RZ, R14 ;  /* 0x000000ffff167224 */ /* 0x000fe200078e000e */
[----:B------:R-:W-:Y:S01]  /*2bd0*/  MOV R2, 0x2c00 ;  /* 0x00002c0000027802 */ /* 0x000fe20000000f00 */
[----:B------:R-:W-:-:S07]  /*2be0*/  IMAD.MOV.U32 R23, RZ, RZ, R15 ;  /* 0x000000ffff177224 */ /* 0x000fce00078e000f */
[----:B------:R-:W-:Y:S05]  /*2bf0*/  CALL.REL.NOINC `($__internal_1_$__cuda_sm20_div_rn_f64_full) ;  /* 0x0000001800b07944 */ /* 0x000fea0003c00000 */
[----:B------:R-:W-:Y:S01]  /*2c00*/  IMAD.MOV.U32 R2, RZ, RZ, R4 ;  /* 0x000000ffff027224 */ /* 0x000fe200078e0004 */
[----:B------:R-:W-:-:S07]  /*2c10*/  MOV R3, R5 ;  /* 0x0000000500037202 */ /* 0x000fce0000000f00 */
.L_x_50:
[----:B------:R-:W-:Y:S05]  /*2c20*/  BSYNC.RECONVERGENT B0 ;  /* 0x0000000000007941 */ /* 0x000fea0003800200 */
.L_x_49:
[----:B------:R-:W0:Y:S01]  /*2c30*/  LDCU UR5, c[0x0][0x394] ;  /* 0x00007280ff0577ac */ /* 0x000e220008000800 */
[----:B------:R-:W-:Y:S01]  /*2c40*/  DMUL R4, R2, R14 ;  /* 0x0000000e02047228 */ /* 0x000fe20000000000 */
[----:B------:R-:W-:-:S07]  /*2c50*/  CS2R R18, SRZ ;  /* 0x0000000000127805 */ /* 0x000fce000001ff00 */
[----:B------:R-:W-:Y:S01]  /*2c60*/  DFMA R16, R4, -R2, R16 ;  /* 0x800000020410722b */ /* 0x000fe20000000010 */
[----:B0-----:R-:W-:Y:S01]  /*2c70*/  UIADD3 UR8, UPT, UPT, UR5, -0x1, URZ ;  /* 0xffffffff05087890 */ /* 0x001fe2000fffe0ff */
[----:B------:R-:W-:Y:S11]  /*2c80*/  BRA.U !UP0, `(.L_x_51) ;  /* 0x0000000508b47547 */ /* 0x000ff6000b800000 */
[----:B------:R-:W-:Y:S01]  /*2c90*/  UISETP.GE.U32.AND UP0, UPT, UR8, 0xf, UPT ;  /* 0x0000000f0800788c */ /* 0x000fe2000bf06070 */
[----:B------:R-:W-:Y:S01]  /*2ca0*/  IMAD.MOV.U32 R35, RZ, RZ, RZ ;  /* 0x000000ffff237224 */ /* 0x000fe200078e00ff */
[----:B------:R-:W-:Y:S01]  /*2cb0*/  ULOP3.LUT UR9, UR5, 0xf, URZ, 0xc0, !UPT ;  /* 0x0000000f05097892 */ /* 0x000fe2000f8ec0ff */
[----:B------:R-:W-:-:S03]  /*2cc0*/  CS2R R18, SRZ ;  /* 0x0000000000127805 */ /* 0x000fc6000001ff00 */
[----:B------:R-:W-:-:S03]  /*2cd0*/  UISETP.NE.AND UP1, UPT, UR9, URZ, UPT ;  /* 0x000000ff0900728c */ /* 0x000fc6000bf25270 */
[----:B------:R-:W-:Y:S08]  /*2ce0*/  BRA.U !UP0, `(.L_x_52) ;  /* 0x0000000108c07547 */ /* 0x000ff0000b800000 */
[----:B------:R-:W0:Y:S01]  /*2cf0*/  LDCU.64 UR10, c[0x0][0x388] ;  /* 0x00007100ff0a77ac */ /* 0x000e220008000a00 */
[----:B------:R-:W-:Y:S01]  /*2d00*/  IMAD.WIDE R2, R34, 0x8, RZ ;  /* 0x0000000822027825 */ /* 0x000fe200078e02ff */
[----:B------:R-:W-:-:S03]  /*2d10*/  CS2R R18, SRZ ;  /* 0x0000000000127805 */ /* 0x000fc6000001ff00 */
[----:B------:R-:W-:-:S03]  /*2d20*/  IMAD.WIDE R2, R33, 0x8, R2 ;  /* 0x0000000821027825 */ /* 0x000fc600078e0202 */
[----:B0-----:R-:W-:Y:S01]  /*2d30*/  IADD3 R4, P0, PT, R2, UR10, RZ ;  /* 0x0000000a02047c10 */ /* 0x001fe2000ff1e0ff */
[----:B------:R-:W-:-:S03]  /*2d40*/  ULOP3.LUT UR10, UR5, 0x7ffffff0, URZ, 0xc0, !UPT ;  /* 0x7ffffff0050a7892 */ /* 0x000fc6000f8ec0ff */
[----:B------:R-:W-:Y:S01]  /*2d50*/  IADD3 R4, P1, PT, R4, 0x40, RZ ;  /* 0x0000004004047810 */ /* 0x000fe20007f3e0ff */
[----:B------:R-:W-:Y:S02]  /*2d60*/  UIADD3 UR4, UPT, UPT, -UR10, URZ, URZ ;  /* 0x000000ff0a047290 */ /* 0x000fe4000fffe1ff */
[----:B------:R-:W-:Y:S01]  /*2d70*/  IMAD.U32 R35, RZ, RZ, UR10 ;  /* 0x0000000aff237e24 */ /* 0x000fe2000f8e00ff */
[----:B------:R-:W-:-:S09]  /*2d80*/  IADD3.X R3, PT, PT, RZ, UR11, R3, P1, P0 ;  /* 0x0000000bff037c10 */ /* 0x000fd20008fe0403 */
.L_x_53:
        /* <DEDUP_REMOVED lines=10> */
[----:B---3--:R-:W-:Y:S01]  /*2e30*/  DFMA R18, R28, R28, R18 ;  /* 0x0000001c1c12722b */ /* 0x008fe20000000012 */
[----:B------:R-:W3:Y:S07]  /*2e40*/  LDG.E.64 R28, desc[UR6][R2.64] ;  /* 0x00000006021c7981 */ /* 0x000eee000c1e1b00 */
[----:B----4-:R-:W-:Y:S01]  /*2e50*/  DFMA R18, R24, R24, R18 ;  /* 0x000000181812722b */ /* 0x010fe20000000012 */
[----:B------:R-:W4:Y:S07]  /*2e60*/  LDG.E.64 R24, desc[UR6][R2.64+0x8] ;  /* 0x0000080602187981 */ /* 0x000f2e000c1e1b00 */
[----:B-----5:R-:W-:Y:S01]  /*2e70*/  DFMA R18, R22, R22, R18 ;  /* 0x000000161612722b */ /* 0x020fe20000000012 */
[----:B------:R-:W5:Y:S07]  /*2e80*/  LDG.E.64 R22, desc[UR6][R2.64+0x10] ;  /* 0x0000100602167981 */ /* 0x000f6e000c1e1b00 */
[----:B------:R-:W-:Y:S01]  /*2e90*/  DFMA R18, R20, R20, R18 ;  /* 0x000000141412722b */ /* 0x000fe20000000012 */
[----:B------:R-:W5:Y:S07]  /*2ea0*/  LDG.E.64 R20, desc[UR6][R2.64+0x18] ;  /* 0x0000180602147981 */ /* 0x000f6e000c1e1b00 */
[----:B------:R-:W-:-:S02]  /*2eb0*/  DFMA R6, R6, R6, R18 ;  /* 0x000000060606722b */ /* 0x000fc40000000012 */
[----:B------:R-:W5:Y:S06]  /*2ec0*/  LDG.E.64 R18, desc[UR6][R2.64+0x20] ;  /* 0x0000200602127981 */ /* 0x000f6c000c1e1b00 */
[----:B------:R-:W-:Y:S02]  /*2ed0*/  DFMA R4, R4, R4, R6 ;  /* 0x000000040404722b */ /* 0x000fe40000000006 */
[----:B------:R-:W5:Y:S06]  /*2ee0*/  LDG.E.64 R6, desc[UR6][R2.64+0x28] ;  /* 0x0000280602067981 */ /* 0x000f6c000c1e1b00 */
[----:B--2---:R-:W-:-:S02]  /*2ef0*/  DFMA R26, R26, R26, R4 ;  /* 0x0000001a1a1a722b */ /* 0x004fc40000000004 */
[----:B------:R-:W2:Y:S06]  /*2f00*/  LDG.E.64 R4, desc[UR6][R2.64+0x30] ;  /* 0x0000300602047981 */ /* 0x000eac000c1e1b00 */
[----:B---3--:R-:W-:Y:S02]  /*2f10*/  DFMA R28, R28, R28, R26 ;  /* 0x0000001c1c1c722b */ /* 0x008fe4000000001a */
[----:B------:R0:W3:Y:S01]  /*2f20*/  LDG.E.64 R26, desc[UR6][R2.64+0x38] ;  /* 0x00003806021a7981 */ /* 0x0000e2000c1e1b00 */
[----:B------:R-:W-:-:S04]  /*2f30*/  UIADD3 UR4, UPT, UPT, UR4, 0x10, URZ ;  /* 0x0000001004047890 */ /* 0x000fc8000fffe0ff */
[----:B------:R-:W-:Y:S01]  /*2f40*/  UISETP.NE.AND UP0, UPT, UR4, URZ, UPT ;  /* 0x000000ff0400728c */ /* 0x000fe2000bf05270 */
[----:B----4-:R-:W-:-:S08]  /*2f50*/  DFMA R28, R24, R24, R28 ;  /* 0x00000018181c722b */ /* 0x010fd0000000001c */
[----:B-----5:R-:W-:-:S08]  /*2f60*/  DFMA R28, R22, R22, R28 ;  /* 0x00000016161c722b */ /* 0x020fd0000000001c */
[----:B------:R-:W-:-:S08]  /*2f70*/  DFMA R28, R20, R20, R28 ;  /* 0x00000014141c722b */ /* 0x000fd0000000001c */
[----:B------:R-:W-:-:S08]  /*2f80*/  DFMA R28, R18, R18, R28 ;  /* 0x00000012121c722b */ /* 0x000fd0000000001c */
[----:B------:R-:W-:-:S08]  /*2f90*/  DFMA R28, R6, R6, R28 ;  /* 0x00000006061c722b */ /* 0x000fd0000000001c */
[----:B--2---:R-:W-:Y:S01]  /*2fa0*/  DFMA R28, R4, R4, R28 ;  /* 0x00000004041c722b */ /* 0x004fe2000000001c */
[----:B------:R-:W-:-:S04]  /*2fb0*/  IADD3 R4, P0, PT, R2, 0x80, RZ ;  /* 0x0000008002047810 */ /* 0x000fc80007f1e0ff */
[----:B0-----:R-:W-:-:S03]  /*2fc0*/  IADD3.X R3, PT, PT, RZ, R3, RZ, P0, !PT ;  /* 0x00000003ff037210 */ /* 0x001fc600007fe4ff */
[----:B---3--:R-:W-:Y:S01]  /*2fd0*/  DFMA R18, R26, R26, R28 ;  /* 0x0000001a1a12722b */ /* 0x008fe2000000001c */
[----:B------:R-:W-:Y:S10]  /*2fe0*/  BRA.U UP0, `(.L_x_53) ;  /* 0xfffffffd00687547 */ /* 0x000ff4000b83ffff */
.L_x_52:
        /* <DEDUP_REMOVED lines=15> */
[----:B--2---:R-:W-:-:S08]  /*30e0*/  DFMA R18, R26, R26, R18 ;  /* 0x0000001a1a12722b */ /* 0x004fd00000000012 */
[----:B---3--:R-:W-:-:S08]  /*30f0*/  DFMA R18, R24, R24, R18 ;  /* 0x000000181812722b */ /* 0x008fd00000000012 */
[----:B----4-:R-:W-:-:S08]  /*3100*/  DFMA R18, R22, R22, R18 ;  /* 0x000000161612722b */ /* 0x010fd00000000012 */
[----:B-----5:R-:W-:-:S08]  /*3110*/  DFMA R18, R20, R20, R18 ;  /* 0x000000141412722b */ /* 0x020fd00000000012 */
[----:B------:R-:W-:-:S08]  /*3120*/  DFMA R18, R6, R6, R18 ;  /* 0x000000060612722b */ /* 0x000fd00000000012 */
[----:B------:R-:W-:-:S08]  /*3130*/  DFMA R18, R4, R4, R18 ;  /* 0x000000040412722b */ /* 0x000fd00000000012 */
[----:B------:R-:W-:-:S08]  /*3140*/  DFMA R18, R2, R2, R18 ;  /* 0x000000020212722b */ /* 0x000fd00000000012 */
[----:B------:R-:W-:-:S11]  /*3150*/  DFMA R18, R36, R36, R18 ;  /* 0x000000242412722b */ /* 0x000fd60000000012 */
.L_x_54:
        /* <DEDUP_REMOVED lines=11> */
[----:B--2---:R-:W-:-:S08]  /*3210*/  DFMA R4, R4, R4, R18 ;  /* 0x000000040404722b */ /* 0x004fd00000000012 */
[----:B---3--:R-:W-:-:S08]  /*3220*/  DFMA R4, R6, R6, R4 ;  /* 0x000000060604722b */ /* 0x008fd00000000004 */
[----:B----4-:R-:W-:-:S08]  /*3230*/  DFMA R4, R20, R20, R4 ;  /* 0x000000141404722b */ /* 0x010fd00000000004 */
[----:B-----5:R-:W-:-:S11]  /*3240*/  DFMA R18, R22, R22, R4 ;  /* 0x000000161612722b */ /* 0x020fd60000000004 */
.L_x_55:
[----:B------:R-:W-:Y:S05]  /*3250*/  BRA.U !UP1, `(.L_x_51) ;  /* 0x0000000109407547 */ /* 0x000fea000b800000 */
[----:B------:R-:W0:Y:S01]  /*3260*/  LDCU.64 UR10, c[0x0][0x388] ;  /* 0x00007100ff0a77ac */ /* 0x000e220008000a00 */
[----:B------:R-:W-:Y:S01]  /*3270*/  IMAD.WIDE R2, R34, 0x8, RZ ;  /* 0x0000000822027825 */ /* 0x000fe200078e02ff */
[----:B------:R-:W-:-:S03]  /*3280*/  UIADD3 UR4, UPT, UPT, -UR4, URZ, URZ ;  /* 0x000000ff04047290 */ /* 0x000fc6000fffe1ff */
[----:B------:R-:W-:-:S04]  /*3290*/  IMAD.WIDE R2, R33, 0x8, R2 ;  /* 0x0000000821027825 */ /* 0x000fc800078e0202 */
[----:B------:R-:W-:-:S03]  /*32a0*/  IMAD.WIDE.U32 R2, R35, 0x8, R2 ;  /* 0x0000000823027825 */ /* 0x000fc600078e0002 */
[----:B0-----:R-:W-:-:S04]  /*32b0*/  IADD3 R4, P0, PT, R2, UR10, RZ ;  /* 0x0000000a02047c10 */ /* 0x001fc8000ff1e0ff */
[----:B------:R-:W-:-:S09]  /*32c0*/  IADD3.X R5, PT, PT, R3, UR11, RZ, P0, !PT ;  /* 0x0000000b03057c10 */ /* 0x000fd200087fe4ff */
.L_x_56:
[----:B------:R-:W-:Y:S01]  /*32d0*/  IMAD.MOV.U32 R2, RZ, RZ, R4 ;  /* 0x000000ffff027224 */ /* 0x000fe200078e0004 */
[----:B------:R-:W-:-:S06]  /*32e0*/  MOV R3, R5 ;  /* 0x0000000500037202 */ /* 0x000fcc0000000f00 */
[----:B------:R-:W2:Y:S01]  /*32f0*/  LDG.E.64 R2, desc[UR6][R2.64] ;  /* 0x0000000602027981 */ /* 0x000ea2000c1e1b00 */
[----:B------:R-:W-:Y:S01]  /*3300*/  UIADD3 UR4, UPT, UPT, UR4, 0x1, URZ ;  /* 0x0000000104047890 */ /* 0x000fe2000fffe0ff */
[----:B------:R-:W-:-:S03]  /*3310*/  IADD3 R4, P0, PT, R4, 0x8, RZ ;  /* 0x0000000804047810 */ /* 0x000fc60007f1e0ff */
[----:B------:R-:W-:Y:S02]  /*3320*/  UISETP.NE.AND UP0, UPT, UR4, URZ, UPT ;  /* 0x000000ff0400728c */ /* 0x000fe4000bf05270 */
[----:B------:R-:W-:Y:S01]  /*3330*/  IMAD.X R5, RZ, RZ, R5, P0 ;  /* 0x000000ffff057224 */ /* 0x000fe200000e0605 */
[----:B--2---:R-:W-:-:S06]  /*3340*/  DFMA R18, R2, R2, R18 ;  /* 0x000000020212722b */ /* 0x004fcc0000000012 */
[----:B------:R-:W-:Y:S05]  /*3350*/  BRA.U UP0, `(.L_x_56) ;  /* 0xfffffffd00dc7547 */ /* 0x000fea000b83ffff */
.L_x_51:
[----:B------:R-:W-:Y:S01]  /*3360*/  UISETP.GE.AND UP0, UPT, UR5, 0x1, UPT ;  /* 0x000000010500788c */ /* 0x000fe2000bf06270 */
[----:B------:R-:W-:-:S08]  /*3370*/  CS2R R24, SRZ ;  /* 0x0000000000187805 */ /* 0x000fd0000001ff00 */
[----:B------:R-:W-:Y:S05]  /*3380*/  BRA.U !UP0, `(.L_x_57) ;  /* 0x0000000508b87547 */ /* 0x000fea000b800000 */
        /* <DEDUP_REMOVED lines=16> */
.L_x_59:
        /* <DEDUP_REMOVED lines=27> */
[----:B------:R-:W5:Y:S01]  /*3640*/  LDG.E.64 R26, desc[UR6][R2.64+0x38] ;  /* 0x00003806021a7981 */ /* 0x000f62000c1e1b00 */
[----:B------:R-:W-:-:S04]  /*3650*/  UIADD3 UR4, UPT, UPT, UR4, 0x10, URZ ;  /* 0x0000001004047890 */ /* 0x000fc8000fffe0ff */
[----:B------:R-:W-:Y:S01]  /*3660*/  UISETP.NE.AND UP0, UPT, UR4, URZ, UPT ;  /* 0x000000ff0400728c */ /* 0x000fe2000bf05270 */
[----:B------:R-:W-:-:S08]  /*3670*/  DADD R4, R28, R4 ;  /* 0x000000001c047229 */ /* 0x000fd00000000004 */
[----:B------:R-:W-:-:S08]  /*3680*/  DADD R4, R4, R24 ;  /* 0x0000000004047229 */ /* 0x000fd00000000018 */
[----:B--2---:R-:W-:-:S08]  /*3690*/  DADD R4, R4, R22 ;  /* 0x0000000004047229 */ /* 0x004fd00000000016 */
[----:B---3--:R-:W-:-:S08]  /*36a0*/  DADD R4, R4, R20 ;  /* 0x0000000004047229 */ /* 0x008fd00000000014 */
[----:B----4-:R-:W-:Y:S01]  /*36b0*/  DADD R4, R4, R6 ;  /* 0x0000000004047229 */ /* 0x010fe20000000006 */
[----:B------:R-:W-:-:S05]  /*36c0*/  IADD3 R6, P0, PT, R2, 0x80, RZ ;  /* 0x0000008002067810 */ /* 0x000fca0007f1e0ff */
[----:B------:R-:W-:Y:S02]  /*36d0*/  IMAD.X R7, RZ, RZ, R3, P0 ;  /* 0x000000ffff077224 */ /* 0x000fe400000e0603 */
[----:B-----5:R-:W-:Y:S01]  /*36e0*/  DADD R24, R4, R26 ;  /* 0x0000000004187229 */ /* 0x020fe2000000001a */
[----:B------:R-:W-:Y:S10]  /*36f0*/  BRA.U UP0, `(.L_x_59) ;  /* 0xfffffffd00647547 */ /* 0x000ff4000b83ffff */
.L_x_58:
        /* <DEDUP_REMOVED lines=15> */
[----:B---3--:R-:W-:-:S08]  /*37f0*/  DADD R2, R24, R2 ;  /* 0x0000000018027229 */ /* 0x008fd00000000002 */
[----:B----4-:R-:W-:-:S08]  /*3800*/  DADD R2, R2, R22 ;  /* 0x0000000002027229 */ /* 0x010fd00000000016 */
[----:B-----5:R-:W-:-:S08]  /*3810*/  DADD R2, R2, R20 ;  /* 0x0000000002027229 */ /* 0x020fd00000000014 */
[----:B------:R-:W-:-:S08]  /*3820*/  DADD R2, R2, R6 ;  /* 0x0000000002027229 */ /* 0x000fd00000000006 */
[----:B------:R-:W-:Y:S01]  /*3830*/  DADD R2, R2, R4 ;  /* 0x0000000002027229 */ /* 0x000fe20000000004 */
[----:B------:R-:W-:-:S07]  /*3840*/  VIADD R35, R35, 0x8 ;  /* 0x0000000823237836 */ /* 0x000fce0000000000 */
[----:B--2---:R-:W-:-:S08]  /*3850*/  DADD R2, R2, R28 ;  /* 0x0000000002027229 */ /* 0x004fd0000000001c */
[----:B------:R-:W-:-:S11]  /*3860*/  DADD R24, R2, R36 ;  /* 0x0000000002187229 */ /* 0x000fd60000000024 */
.L_x_60:
        /* <DEDUP_REMOVED lines=11> */
[----:B--2---:R-:W-:-:S08]  /*3920*/  DADD R2, R24, R2 ;  /* 0x0000000018027229 */ /* 0x004fd00000000002 */
[----:B---3--:R-:W-:-:S08]  /*3930*/  DADD R2, R2, R4 ;  /* 0x0000000002027229 */ /* 0x008fd00000000004 */
[----:B----4-:R-:W-:-:S08]  /*3940*/  DADD R2, R2, R6 ;  /* 0x0000000002027229 */ /* 0x010fd00000000006 */
[----:B-----5:R-:W-:-:S11]  /*3950*/  DADD R24, R2, R20 ;  /* 0x0000000002187229 */ /* 0x020fd60000000014 */
.L_x_61:
        /* <DEDUP_REMOVED lines=8> */
.L_x_62:
        /* <DEDUP_REMOVED lines=9> */
.L_x_57:
[----:B------:R-:W0:Y:S01]  /*3a70*/  MUFU.RCP64H R3, R15 ;  /* 0x0000000f00037308 */ /* 0x000e220000001800 */
[----:B------:R-:W-:Y:S01]  /*3a80*/  MOV R2, 0x1 ;  /* 0x0000000100027802 */ /* 0x000fe20000000f00 */
[----:B------:R-:W-:Y:S01]  /*3a90*/  BSSY.RECONVERGENT B0, `(.L_x_63) ;  /* 0x0000014000007945 */ /* 0x000fe20003800200 */
[----:B------:R-:W-:-:S05]  /*3aa0*/  FSETP.GEU.AND P1, PT, |R25|, 6.5827683646048100446e-37, PT ;  /* 0x036000001900780b */ /* 0x000fca0003f2e200 */
[----:B------:R-:W1:Y:S01]  /*3ab0*/  I2F.F64 R30, UR8 ;  /* 0x00000008001e7d12 */ /* 0x000e620008201c00 */
        /* <DEDUP_REMOVED lines=10> */
[----:B-1----:R-:W-:Y:S05]  /*3b60*/  @P0 BRA P1, `(.L_x_64) ;  /* 0x0000000000180947 */ /* 0x002fea0000800000 */
[----:B------:R-:W-:Y:S01]  /*3b70*/  IMAD.MOV.U32 R22, RZ, RZ, R14 ;  /* 0x000000ffff167224 */ /* 0x000fe200078e000e */
[----:B------:R-:W-:Y:S01]  /*3b80*/  MOV R2, 0x3bb0 ;  /* 0x00003bb000027802 */ /* 0x000fe20000000f00 */
[----:B------:R-:W-:-:S07]  /*3b90*/  IMAD.MOV.U32 R23, RZ, RZ, R15 ;  /* 0x000000ffff177224 */ /* 0x000fce00078e000f */
[----:B------:R-:W-:Y:S05]  /*3ba0*/  CALL.REL.NOINC `($__internal_1_$__cuda_sm20_div_rn_f64_full) ;  /* 0x0000000800c47944 */ /* 0x000fea0003c00000 */
[----:B------:R-:W-:Y:S01]  /*3bb0*/  IMAD.MOV.U32 R2, RZ, RZ, R4 ;  /* 0x000000ffff027224 */ /* 0x000fe200078e0004 */
[----:B------:R-:W-:-:S07]  /*3bc0*/  MOV R3, R5 ;  /* 0x0000000500037202 */ /* 0x000fce0000000f00 */
.L_x_64:
[----:B------:R-:W-:Y:S05]  /*3bd0*/  BSYNC.RECONVERGENT B0 ;  /* 0x0000000000007941 */ /* 0x000fea0003800200 */
.L_x_63:
[----:B------:R-:W0:Y:S01]  /*3be0*/  MUFU.RCP64H R5, R31 ;  /* 0x0000001f00057308 */ /* 0x000e220000001800 */
[----:B------:R-:W-:Y:S01]  /*3bf0*/  IMAD.MOV.U32 R4, RZ, RZ, 0x1 ;  /* 0x00000001ff047424 */ /* 0x000fe200078e00ff */
[----:B------:R-:W-:Y:S05]  /*3c00*/  BSSY.RECONVERGENT B0, `(.L_x_65) ;  /* 0x0000015000007945 */ /* 0x000fea0003800200 */
[----:B0-----:R-:W-:-:S08]  /*3c10*/  DFMA R6, -R30, R4, 1 ;  /* 0x3ff000001e06742b */ /* 0x001fd00000000104 */
[----:B------:R-:W-:-:S08]  /*3c20*/  DFMA R6, R6, R6, R6 ;  /* 0x000000060606722b */ /* 0x000fd00000000006 */
[----:B------:R-:W-:Y:S02]  /*3c30*/  DFMA R6, R4, R6, R4 ;  /* 0x000000060406722b */ /* 0x000fe40000000004 */
[----:B------:R-:W-:-:S06]  /*3c40*/  DMUL R4, R2, R14 ;  /* 0x0000000e02047228 */ /* 0x000fcc0000000000 */
[----:B------:R-:W-:Y:S02]  /*3c50*/  DFMA R20, -R30, R6, 1 ;  /* 0x3ff000001e14742b */ /* 0x000fe40000000106 */
[----:B------:R-:W-:-:S06]  /*3c60*/  DFMA R24, R4, -R2, R18 ;  /* 0x800000020418722b */ /* 0x000fcc0000000012 */
[----:B------:R-:W-:-:S04]  /*3c70*/  DFMA R20, R6, R20, R6 ;  /* 0x000000140614722b */ /* 0x000fc80000000006 */
[----:B------:R-:W-:-:S04]  /*3c80*/  FSETP.GEU.AND P1, PT, |R25|, 6.5827683646048100446e-37, PT ;  /* 0x036000001900780b */ /* 0x000fc80003f2e200 */
        /* <DEDUP_REMOVED lines=9> */
[----:B------:R-:W-:Y:S05]  /*3d20*/  CALL.REL.NOINC `($__internal_1_$__cuda_sm20_div_rn_f64_full) ;  /* 0x0000000800647944 */ /* 0x000fea0003c00000 */
[----:B------:R-:W-:Y:S01]  /*3d30*/  MOV R2, R4 ;  /* 0x0000000400027202 */ /* 0x000fe20000000f00 */
[----:B------:R-:W-:-:S07]  /*3d40*/  IMAD.MOV.U32 R3, RZ, RZ, R5 ;  /* 0x000000ffff037224 */ /* 0x000fce00078e0005 */
.L_x_66:
[----:B------:R-:W-:Y:S05]  /*3d50*/  BSYNC.RECONVERGENT B0 ;  /* 0x0000000000007941 */ /* 0x000fea0003800200 */
.L_x_65:
[----:B------:R-:W0:Y:S01]  /*3d60*/  MUFU.RSQ64H R7, R3 ;  /* 0x0000000300077308 */ /* 0x000e220000001c00 */
[----:B------:R-:W-:Y:S01]  /*3d70*/  VIADD R6, R3, 0xfcb00000 ;  /* 0xfcb0000003067836 */ /* 0x000fe20000000000 */
[----:B------:R-:W-:Y:S01]  /*3d80*/  MOV R19, 0x3fd80000 ;  /* 0x3fd8000000137802 */ /* 0x000fe20000000f00 */
[----:B------:R-:W-:Y:S01]  /*3d90*/  IMAD.MOV.U32 R18, RZ, RZ, 0x0 ;  /* 0x00000000ff127424 */ /* 0x000fe200078e00ff */
[----:B------:R-:W-:Y:S02]  /*3da0*/  BSSY.RECONVERGENT B0, `(.L_x_67) ;  /* 0x0000015000007945 */ /* 0x000fe40003800200 */
[----:B------:R-:W-:Y:S01]  /*3db0*/  ISETP.GE.U32.AND P0, PT, R6, 0x7ca00000, PT ;  /* 0x7ca000000600780c */ /* 0x000fe20003f06070 */
[----:B0-----:R-:W-:-:S08]  /*3dc0*/  DMUL R4, R6, R6 ;  /* 0x0000000606047228 */ /* 0x001fd00000000000 */
[----:B------:R-:W-:-:S08]  /*3dd0*/  DFMA R4, -R4, R2, 1 ;  /* 0x3ff000000404742b */ /* 0x000fd00000000102 */
[----:B------:R-:W-:Y:S02]  /*3de0*/  DFMA R18, R4, R18, 0.5 ;  /* 0x3fe000000412742b */ /* 0x000fe40000000012 */
[----:B------:R-:W-:-:S08]  /*3df0*/  DMUL R4, R6, R4 ;  /* 0x0000000406047228 */ /* 0x000fd00000000000 */
[----:B------:R-:W-:-:S08]  /*3e00*/  DFMA R22, R18, R4, R6 ;  /* 0x000000041216722b */ /* 0x000fd00000000006 */
[----:B------:R-:W-:Y:S02]  /*3e10*/  DMUL R20, R22, R2 ;  /* 0x0000000216147228 */ /* 0x000fe40000000000 */
[----:B------:R-:W-:Y:S02]  /*3e20*/  VIADD R5, R23, 0xfff00000 ;  /* 0xfff0000017057836 */ /* 0x000fe40000000000 */
[----:B------:R-:W-:-:S04]  /*3e30*/  IMAD.MOV.U32 R4, RZ, RZ, R22 ;  /* 0x000000ffff047224 */ /* 0x000fc800078e0016 */
[----:B------:R-:W-:-:S08]  /*3e40*/  DFMA R24, R20, -R20, R2 ;  /* 0x800000141418722b */ /* 0x000fd00000000002 */
[----:B------:R-:W-:Y:S01]  /*3e50*/  DFMA R18, R24, R4, R20 ;  /* 0x000000041812722b */ /* 0x000fe20000000014 */
[----:B------:R-:W-:Y:S10]  /*3e60*/  @!P0 BRA `(.L_x_68) ;  /* 0x0000000000208947 */ /* 0x000ff40003800000 */
[----:B------:R-:W-:Y:S01]  /*3e70*/  IMAD.MOV.U32 R4, RZ, RZ, R22 ;  /* 0x000000ffff047224 */ /* 0x000fe200078e0016 */
[----:B------:R-:W-:Y:S01]  /*3e80*/  MOV R22, R24 ;  /* 0x0000001800167202 */ /* 0x000fe20000000f00 */
[----:B------:R-:W-:Y:S01]  /*3e90*/  IMAD.MOV.U32 R24, RZ, RZ, R6 ;  /* 0x000000ffff187224 */ /* 0x000fe200078e0006 */
[----:B------:R-:W-:Y:S01]  /*3ea0*/  MOV R6, 0x3ed0 ;  /* 0x00003ed000067802 */ /* 0x000fe20000000f00 */
[----:B------:R-:W-:-:S07]  /*3eb0*/  IMAD.MOV.U32 R23, RZ, RZ, R25 ;  /* 0x000000ffff177224 */ /* 0x000fce00078e0019 */
[----:B------:R-:W-:Y:S05]  /*3ec0*/  CALL.REL.NOINC `($__internal_2_$__cuda_sm20_dsqrt_rn_f64_mediumpath_v1) ;  /* 0x0000000c006c7944 */ /* 0x000fea0003c00000 */
[----:B------:R-:W-:Y:S01]  /*3ed0*/  IMAD.MOV.U32 R18, RZ, RZ, R4 ;  /* 0x000000ffff127224 */ /* 0x000fe200078e0004 */
[----:B------:R-:W-:-:S07]  /*3ee0*/  MOV R19, R5 ;  /* 0x0000000500137202 */ /* 0x000fce0000000f00 */
.L_x_68:
[----:B------:R-:W-:Y:S05]  /*3ef0*/  BSYNC.RECONVERGENT B0 ;  /* 0x0000000000007941 */ /* 0x000fea0003800200 */
.L_x_67:
[----:B------:R-:W0:Y:S01]  /*3f00*/  MUFU.RCP64H R3, R15 ;  /* 0x0000000f00037308 */ /* 0x000e220000001800 */
        /* <DEDUP_REMOVED lines=20> */
[----:B------:R-:W-:Y:S02]  /*4050*/  IMAD.MOV.U32 R2, RZ, RZ, R4 ;  /* 0x000000ffff027224 */ /* 0x000fe400078e0004 */
[----:B------:R-:W-:-:S07]  /*4060*/  IMAD.MOV.U32 R3, RZ, RZ, R5 ;  /* 0x000000ffff037224 */ /* 0x000fce00078e0005 */
.L_x_70:
[----:B------:R-:W-:Y:S05]  /*4070*/  BSYNC.RECONVERGENT B0 ;  /* 0x0000000000007941 */ /* 0x000fea0003800200 */
.L_x_69:
[----:B------:R-:W0:Y:S01]  /*4080*/  MUFU.RCP64H R5, R15 ;  /* 0x0000000f00057308 */ /* 0x000e220000001800 */
[----:B------:R-:W-:Y:S01]  /*4090*/  MOV R4, 0x1 ;  /* 0x0000000100047802 */ /* 0x000fe20000000f00 */
[----:B------:R-:W-:Y:S01]  /*40a0*/  BSSY.RECONVERGENT B0, `(.L_x_71) ;  /* 0x0000014000007945 */ /* 0x000fe20003800200 */
[----:B------:R-:W-:-:S04]  /*40b0*/  FSETP.GEU.AND P1, PT, |R13|, 6.5827683646048100446e-37, PT ;  /* 0x036000000d00780b */ /* 0x000fc80003f2e200 */
[----:B0-----:R-:W-:-:S08]  /*40c0*/  DFMA R6, R4, -R14, 1 ;  /* 0x3ff000000406742b */ /* 0x001fd0000000080e */
[----:B------:R-:W-:-:S08]  /*40d0*/  DFMA R6, R6, R6, R6 ;  /* 0x000000060606722b */ /* 0x000fd00000000006 */
[----:B------:R-:W-:-:S08]  /*40e0*/  DFMA R6, R4, R6, R4 ;  /* 0x000000060406722b */ /* 0x000fd00000000004 */
[----:B------:R-:W-:-:S08]  /*40f0*/  DFMA R4, R6, -R14, 1 ;  /* 0x3ff000000604742b */ /* 0x000fd0000000080e */
[----:B------:R-:W-:-:S08]  /*4100*/  DFMA R10, R6, R4, R6 ;  /* 0x00000004060a722b */ /* 0x000fd00000000006 */
[----:B------:R-:W-:-:S08]  /*4110*/  DMUL R4, R10, R12 ;  /* 0x0000000c0a047228 */ /* 0x000fd00000000000 */
[----:B------:R-:W-:-:S08]  /*4120*/  DFMA R6, R4, -R14, R12 ;  /* 0x8000000e0406722b */ /* 0x000fd0000000000c */
[----:B------:R-:W-:Y:S02]  /*4130*/  DFMA R4, R10, R6, R4 ;  /* 0x000000060a04722b */ /* 0x000fe40000000004 */
[----:B------:R-:W-:-:S08]  /*4140*/  DMUL R10, R2, R14 ;  /* 0x0000000e020a7228 */ /* 0x000fd00000000000 */
        /* <DEDUP_REMOVED lines=9> */
.L_x_72:
[----:B------:R-:W-:Y:S05]  /*41e0*/  BSYNC.RECONVERGENT B0 ;  /* 0x0000000000007941 */ /* 0x000fea0003800200 */
.L_x_71:
[----:B------:R-:W0:Y:S01]  /*41f0*/  MUFU.RCP64H R3, R31 ;  /* 0x0000001f00037308 */ /* 0x000e220000001800 */
[----:B------:R-:W-:Y:S01]  /*4200*/  IMAD.MOV.U32 R2, RZ, RZ, 0x1 ;  /* 0x00000001ff027424 */ /* 0x000fe200078e00ff */
[----:B------:R-:W-:Y:S01]  /*4210*/  FSETP.GEU.AND P1, PT, |R17|, 6.5827683646048100446e-37, PT ;  /* 0x036000001100780b */ /* 0x000fe20003f2e200 */
[----:B------:R-:W-:Y:S01]  /*4220*/  BSSY.RECONVERGENT B0, `(.L_x_73) ;  /* 0x0000015000007945 */ /* 0x000fe20003800200 */
[----:B------:R-:W-:-:S03]  /*4230*/  DFMA R10, -R10, R4, R8 ;  /* 0x000000040a0a722b */ /* 0x000fc60000000108 */
        /* <DEDUP_REMOVED lines=19> */
.L_x_74:
[----:B------:R-:W-:Y:S05]  /*4370*/  BSYNC.RECONVERGENT B0 ;  /* 0x0000000000007941 */ /* 0x000fea0003800200 */
.L_x_73:
[----:B------:R-:W0:Y:S01]  /*4380*/  MUFU.RSQ64H R7, R3 ;  /* 0x0000000300077308 */ /* 0x000e220000001c00 */
[----:B------:R-:W-:Y:S01]  /*4390*/  IADD3 R6, PT, PT, R3, -0x3500000, RZ ;  /* 0xfcb0000003067810 */ /* 0x000fe20007ffe0ff */
[----:B------:R-:W-:Y:S01]  /*43a0*/  IMAD.MOV.U32 R8, RZ, RZ, 0x0 ;  /* 0x00000000ff087424 */ /* 0x000fe200078e00ff */
[----:B------:R-:W-:Y:S01]  /*43b0*/  BSSY.RECONVERGENT B0, `(.L_x_75) ;  /* 0x0000014000007945 */ /* 0x000fe20003800200 */
[----:B------:R-:W-:Y:S01]  /*43c0*/  IMAD.MOV.U32 R9, RZ, RZ, 0x3fd80000 ;  /* 0x3fd80000ff097424 */ /* 0x000fe200078e00ff */
[----:B------:R-:W-:Y:S02]  /*43d0*/  ISETP.GE.U32.AND P0, PT, R6, 0x7ca00000, PT ;  /* 0x7ca000000600780c */ /* 0x000fe40003f06070 */
[----:B0-----:R-:W-:-:S08]  /*43e0*/  DMUL R4, R6, R6 ;  /* 0x0000000606047228 */ /* 0x001fd00000000000 */
[----:B------:R-:W-:-:S08]  /*43f0*/  DFMA R4, -R4, R2, 1 ;  /* 0x3ff000000404742b */ /* 0x000fd00000000102 */
[----:B------:R-:W-:Y:S02]  /*4400*/  DFMA R8, R4, R8, 0.5 ;  /* 0x3fe000000408742b */ /* 0x000fe40000000008 */
[----:B------:R-:W-:-:S08]  /*4410*/  DMUL R4, R6, R4 ;  /* 0x0000000406047228 */ /* 0x000fd00000000000 */
[----:B------:R-:W-:-:S08]  /*4420*/  DFMA R12, R8, R4, R6 ;  /* 0x00000004080c722b */ /* 0x000fd00000000006 */
[----:B------:R-:W-:Y:S02]  /*4430*/  DMUL R20, R12, R2 ;  /* 0x000000020c147228 */ /* 0x000fe40000000000 */
[----:B------:R-:W-:Y:S01]  /*4440*/  VIADD R5, R13, 0xfff00000 ;  /* 0xfff000000d057836 */ /* 0x000fe20000000000 */
[----:B------:R-:W-:-:S05]  /*4450*/  MOV R4, R12 ;  /* 0x0000000c00047202 */ /* 0x000fca0000000f00 */
[----:B------:R-:W-:-:S08]  /*4460*/  DFMA R22, R20, -R20, R2 ;  /* 0x800000141416722b */ /* 0x000fd00000000002 */
[----:B------:R-:W-:Y:S01]  /*4470*/  DFMA R8, R22, R4, R20 ;  /* 0x000000041608722b */ /* 0x000fe20000000014 */
[----:B------:R-:W-:Y:S10]  /*4480*/  @!P0 BRA `(.L_x_76) ;  /* 0x0000000000188947 */ /* 0x000ff40003800000 */
[----:B------:R-:W-:Y:S01]  /*4490*/  IMAD.MOV.U32 R24, RZ, RZ, R6 ;  /* 0x000000ffff187224 */ /* 0x000fe200078e0006 */
[----:B------:R-:W-:Y:S01]  /*44a0*/  MOV R6, 0x44d0 ;  /* 0x000044d000067802 */ /* 0x000fe20000000f00 */
[----:B------:R-:W-:-:S07]  /*44b0*/  IMAD.MOV.U32 R4, RZ, RZ, R12 ;  /* 0x000000ffff047224 */ /* 0x000fce00078e000c */
[----:B------:R-:W-:Y:S05]  /*44c0*/  CALL.REL.NOINC `($__internal_2_$__cuda_sm20_dsqrt_rn_f64_mediumpath_v1) ;  /* 0x0000000400ec7944 */ /* 0x000fea0003c00000 */
[----:B------:R-:W-:Y:S01]  /*44d0*/  IMAD.MOV.U32 R8, RZ, RZ, R4 ;  /* 0x000000ffff087224 */ /* 0x000fe200078e0004 */
[----:B------:R-:W-:-:S07]  /*44e0*/  MOV R9, R5 ;  /* 0x0000000500097202 */ /* 0x000fce0000000f00 */
.L_x_76:
[----:B------:R-:W-:Y:S05]  /*44f0*/  BSYNC.RECONVERGENT B0 ;  /* 0x0000000000007941 */ /* 0x000fea0003800200 */
.L_x_75:
[----:B------:R-:W-:Y:S01]  /*4500*/  DMUL R8, R30, R8 ;  /* 0x000000081e087228 */ /* 0x000fe20000000000 */
[----:B------:R-:W-:Y:S01]  /*4510*/  IMAD.MOV.U32 R2, RZ, RZ, 0x1 ;  /* 0x00000001ff027424 */ /* 0x000fe200078e00ff */
[----:B------:R-:W-:Y:S01]  /*4520*/  FSETP.GEU.AND P1, PT, |R11|, 6.5827683646048100446e-37, PT ;  /* 0x036000000b00780b */ /* 0x000fe20003f2e200 */
[----:B------:R-:W-:Y:S05]  /*4530*/  BSSY.RECONVERGENT B0, `(.L_x_77) ;  /* 0x0000014000007945 */ /* 0x000fea0003800200 */
[----:B------:R-:W-:-:S06]  /*4540*/  DMUL R22, R8, R18 ;  /* 0x0000001208167228 */ /* 0x000fcc0000000000 */
[----:B------:R-:W0:Y:S02]  /*4550*/  MUFU.RCP64H R3, R23 ;  /* 0x0000001700037308 */ /* 0x000e240000001800 */
        /* <DEDUP_REMOVED lines=17> */
.L_x_78:
[----:B------:R-:W-:Y:S05]  /*4670*/  BSYNC.RECONVERGENT B0 ;  /* 0x0000000000007941 */ /* 0x000fea0003800200 */
.L_x_77:
[----:B------:R-:W0:Y:S02]  /*4680*/  LDC.64 R4, c[0x0][0x380] ;  /* 0x0000e000ff047b82 */ /* 0x000e240000000a00 */
[----:B0-----:R-:W-:-:S05]  /*4690*/  IMAD.WIDE R4, R0, 0x8, R4 ;  /* 0x0000000800047825 */ /* 0x001fca00078e0204 */
[----:B------:R-:W-:Y:S01]  /*46a0*/  STG.E.64 desc[UR6][R4.64], R2 ;  /* 0x0000000204007986 */ /* 0x000fe2000c101b06 */
[----:B------:R-:W-:Y:S05]  /*46b0*/  EXIT ;  /* 0x000000000000794d */ /* 0x000fea0003800000 */
        .weak           $__internal_1_$__cuda_sm20_div_rn_f64_full
        .type           $__internal_1_$__cuda_sm20_div_rn_f64_full,@function
        .size           $__internal_1_$__cuda_sm20_div_rn_f64_full,($__internal_2_$__cuda_sm20_dsqrt_rn_f64_mediumpath_v1 - $__internal_1_$__cuda_sm20_div_rn_f64_full)
$__internal_1_$__cuda_sm20_div_rn_f64_full:
        /* <DEDUP_REMOVED lines=14> */
[----:B------:R-:W-:Y:S02]  /*47a0*/  @!P2 ISETP.GE.U32.AND P3, PT, R3, R4, PT ;  /* 0x000000040300a20c */ /* 0x000fe40003f66070 */
[----:B------:R-:W-:Y:S02]  /*47b0*/  MOV R4, 0x1ca00000 ;  /* 0x1ca0000000047802 */ /* 0x000fe40000000f00 */
[----:B------:R-:W-:Y:S02]  /*47c0*/  @!P0 LOP3.LUT R6, R21, 0x7ff00000, RZ, 0xc0, !PT ;  /* 0x7ff0000015068812 */ /* 0x000fe400078ec0ff */
[----:B------:R-:W-:-:S03]  /*47d0*/  @!P2 SEL R5, R4, 0x63400000, !P3 ;  /* 0x634000000405a807 */ /* 0x000fc60005800000 */
[----:B------:R-:W-:Y:S01]  /*47e0*/  VIADD R32, R6, 0xffffffff ;  /* 0xffffffff06207836 */ /* 0x000fe20000000000 */
[----:B------:R-:W-:-:S04]  /*47f0*/  @!P2 LOP3.LUT R5, R5, 0x80000000, R25, 0xf8, !PT ;  /* 0x800000000505a812 */ /* 0x000fc800078ef819 */
[----:B------:R-:W-:Y:S01]  /*4800*/  @!P2 LOP3.LUT R37, R5, 0x100000, RZ, 0xfc, !PT ;  /* 0x001000000525a812 */ /* 0x000fe200078efcff */
[----:B0-----:R-:W-:Y:S01]  /*4810*/  DFMA R28, R26, -R20, 1 ;  /* 0x3ff000001a1c742b */ /* 0x001fe20000000814 */
[----:B------:R-:W-:-:S07]  /*4820*/  IMAD.MOV.U32 R5, RZ, RZ, R3 ;  /* 0x000000ffff057224 */ /* 0x000fce00078e0003 */
[----:B------:R-:W-:-:S08]  /*4830*/  DFMA R28, R28, R28, R28 ;  /* 0x0000001c1c1c722b */ /* 0x000fd0000000001c */
[----:B------:R-:W-:Y:S01]  /*4840*/  DFMA R28, R26, R28, R26 ;  /* 0x0000001c1a1c722b */ /* 0x000fe2000000001a */
[----:B------:R-:W-:Y:S01]  /*4850*/  SEL R27, R4, 0x63400000, !P1 ;  /* 0x63400000041b7807 */ /* 0x000fe20004800000 */
[----:B------:R-:W-:-:S03]  /*4860*/  IMAD.MOV.U32 R26, RZ, RZ, R24 ;  /* 0x000000ffff1a7224 */ /* 0x000fc600078e0018 */
[----:B------:R-:W-:-:S03]  /*4870*/  LOP3.LUT R27, R27, 0x800fffff, R25, 0xf8, !PT ;  /* 0x800fffff1b1b7812 */ /* 0x000fc600078ef819 */
[----:B------:R-:W-:-:S03]  /*4880*/  DFMA R38, R28, -R20, 1 ;  /* 0x3ff000001c26742b */ /* 0x000fc60000000814 */
[----:B------:R-:W-:-:S05]  /*4890*/  @!P2 DFMA R26, R26, 2, -R36 ;  /* 0x400000001a1aa82b */ /* 0x000fca0000000824 */
[----:B------:R-:W-:-:S05]  /*48a0*/  DFMA R38, R28, R38, R28 ;  /* 0x000000261c26722b */ /* 0x000fca000000001c */
[----:B------:R-:W-:-:S03]  /*48b0*/  @!P2 LOP3.LUT R5, R27, 0x7ff00000, RZ, 0xc0, !PT ;  /* 0x7ff000001b05a812 */ /* 0x000fc600078ec0ff */
[----:B------:R-:W-:Y:S01]  /*48c0*/  DMUL R36, R38, R26 ;  /* 0x0000001a26247228 */ /* 0x000fe20000000000 */
[----:B------:R-:W-:-:S04]  /*48d0*/  IADD3 R7, PT, PT, R5, -0x1, RZ ;  /* 0xffffffff05077810 */ /* 0x000fc80007ffe0ff */
[----:B------:R-:W-:-:S03]  /*48e0*/  ISETP.GT.U32.AND P0, PT, R7, 0x7feffffe, PT ;  /* 0x7feffffe0700780c */ /* 0x000fc60003f04070 */
[----:B------:R-:W-:Y:S01]  /*48f0*/  DFMA R28, R36, -R20, R26 ;  /* 0x80000014241c722b */ /* 0x000fe2000000001a */
[----:B------:R-:W-:-:S07]  /*4900*/  ISETP.GT.U32.OR P0, PT, R32, 0x7feffffe, P0 ;  /* 0x7feffffe2000780c */ /* 0x000fce0000704470 */
[----:B------:R-:W-:-:S06]  /*4910*/  DFMA R28, R38, R28, R36 ;  /* 0x0000001c261c722b */ /* 0x000fcc0000000024 */
[----:B------:R-:W-:Y:S05]  /*4920*/  @P0 BRA `(.L_x_80) ;  /* 0x00000000006c0947 */ /* 0x000fea0003800000 */
[----:B------:R-:W-:-:S04]  /*4930*/  LOP3.LUT R6, R23, 0x7ff00000, RZ, 0xc0, !PT ;  /* 0x7ff0000017067812 */ /* 0x000fc800078ec0ff */
[CC--:B------:R-:W-:Y:S02]  /*4940*/  VIADDMNMX R5, R3.reuse, -R6.reuse, 0xb9600000, !PT ;  /* 0xb960000003057446 */ /* 0x0c0fe40007800906 */
[----:B------:R-:W-:Y:S02]  /*4950*/  ISETP.GE.U32.AND P0, PT, R3, R6, PT ;  /* 0x000000060300720c */ /* 0x000fe40003f06070 */
[----:B------:R-:W-:Y:S02]  /*4960*/  VIMNMX R5, PT, PT, R5, 0x46a00000, PT ;  /* 0x46a0000005057848 */ /* 0x000fe40003fe0100 */
[----:B------:R-:W-:Y:S02]  /*4970*/  SEL R4, R4, 0x63400000, !P0 ;  /* 0x6340000004047807 */ /* 0x000fe40004000000 */
[----:B------:R-:W-:-:S03]  /*4980*/  MOV R6, RZ ;  /* 0x000000ff00067202 */ /* 0x000fc60000000f00 */
[----:B------:R-:W-:-:S04]  /*4990*/  IMAD.IADD R4, R5, 0x1, -R4 ;  /* 0x0000000105047824 */ /* 0x000fc800078e0a04 */
[----:B------:R-:W-:-:S06]  /*49a0*/  VIADD R7, R4, 0x7fe00000 ;  /* 0x7fe0000004077836 */ /* 0x000fcc0000000000 */
[----:B------:R-:W-:-:S10]  /*49b0*/  DMUL R36, R28, R6 ;  /* 0x000000061c247228 */ /* 0x000fd40000000000 */
[----:B------:R-:W-:-:S13]  /*49c0*/  FSETP.GTU.AND P0, PT, |R37|, 1.469367938527859385e-39, PT ;  /* 0x001000002500780b */ /* 0x000fda0003f0c200 */
[----:B------:R-:W-:Y:S05]  /*49d0*/  @P0 BRA `(.L_x_81) ;  /* 0x0000000000940947 */ /* 0x000fea0003800000 */
[----:B------:R-:W-:-:S06]  /*49e0*/  DFMA R20, R28, -R20, R26 ;  /* 0x800000141c14722b */ /* 0x000fcc000000001a */
[----:B------:R-:W-:-:S04]  /*49f0*/  IMAD.MOV.U32 R20, RZ, RZ, RZ ;  /* 0x000000ffff147224 */ /* 0x000fc800078e00ff */
[C---:B------:R-:W-:Y:S02]  /*4a00*/  FSETP.NEU.AND P0, PT, R21.reuse, RZ, PT ;  /* 0x000000ff1500720b */ /* 0x040fe40003f0d000 */
[----:B------:R-:W-:-:S04]  /*4a10*/  LOP3.LUT R23, R21, 0x80000000, R23, 0x48, !PT ;  /* 0x8000000015177812 */ /* 0x000fc800078e4817 */
[----:B------:R-:W-:-:S07]  /*4a20*/  LOP3.LUT R21, R23, R7, RZ, 0xfc, !PT ;  /* 0x0000000717157212 */ /* 0x000fce00078efcff */
[----:B------:R-:W-:Y:S05]  /*4a30*/  @!P0 BRA `(.L_x_81) ;  /* 0x00000000007c8947 */ /* 0x000fea0003800000 */
[----:B------:R-:W-:Y:S01]  /*4a40*/  IMAD.MOV R7, RZ, RZ, -R4 ;  /* 0x000000ffff077224 */ /* 0x000fe200078e0a04 */
[----:B------:R-:W-:Y:S01]  /*4a50*/  DMUL.RP R20, R28, R20 ;  /* 0x000000141c147228 */ /* 0x000fe20000008000 */
[----:B------:R-:W-:Y:S01]  /*4a60*/  IMAD.MOV.U32 R6, RZ, RZ, RZ ;  /* 0x000000ffff067224 */ /* 0x000fe200078e00ff */
[----:B------:R-:W-:-:S05]  /*4a70*/  IADD3 R3, PT, PT, -R4, -0x43300000, RZ ;  /* 0xbcd0000004037810 */ /* 0x000fca0007ffe1ff */
[----:B------:R-:W-:-:S03]  /*4a80*/  DFMA R6, R36, -R6, R28 ;  /* 0x800000062406722b */ /* 0x000fc6000000001c */
[----:B------:R-:W-:-:S07]  /*4a90*/  LOP3.LUT R23, R21, R23, RZ, 0x3c, !PT ;  /* 0x0000001715177212 */ /* 0x000fce00078e3cff */
[----:B------:R-:W-:-:S04]  /*4aa0*/  FSETP.NEU.AND P0, PT, |R7|, R3, PT ;  /* 0x000000030700720b */ /* 0x000fc80003f0d200 */
[----:B------:R-:W-:Y:S02]  /*4ab0*/  FSEL R36, R20, R36, !P0 ;  /* 0x0000002414247208 */ /* 0x000fe40004000000 */
[----:B------:R-:W-:Y:S01]  /*4ac0*/  FSEL R37, R23, R37, !P0 ;  /* 0x0000002517257208 */ /* 0x000fe20004000000 */
[----:B------:R-:W-:Y:S06]  /*4ad0*/  BRA `(.L_x_81) ;  /* 0x0000000000547947 */ /* 0x000fec0003800000 */
.L_x_80:
[----:B------:R-:W-:-:S14]  /*4ae0*/  DSETP.NAN.AND P0, PT, R24, R24, PT ;  /* 0x000000181800722a */ /* 0x000fdc0003f08000 */
[----:B------:R-:W-:Y:S05]  /*4af0*/  @P0 BRA `(.L_x_82) ;  /* 0x0000000000440947 */ /* 0x000fea0003800000 */
[----:B------:R-:W-:-:S14]  /*4b00*/  DSETP.NAN.AND P0, PT, R22, R22, PT ;  /* 0x000000161600722a */ /* 0x000fdc0003f08000 */
[----:B------:R-:W-:Y:S05]  /*4b10*/  @P0 BRA `(.L_x_83) ;  /* 0x0000000000300947 */ /* 0x000fea0003800000 */
[----:B------:R-:W-:Y:S01]  /*4b20*/  ISETP.NE.AND P0, PT, R5, R6, PT ;  /* 0x000000060500720c */ /* 0x000fe20003f05270 */
[----:B------:R-:W-:Y:S01]  /*4b30*/  IMAD.MOV.U32 R37, RZ, RZ, -0x80000 ;  /* 0xfff80000ff257424 */ /* 0x000fe200078e00ff */
[----:B------:R-:W-:-:S11]  /*4b40*/  MOV R36, 0x0 ;  /* 0x0000000000247802 */ /* 0x000fd60000000f00 */
[----:B------:R-:W-:Y:S05]  /*4b50*/  @!P0 BRA `(.L_x_81) ;  /* 0x0000000000348947 */ /* 0x000fea0003800000 */
[----:B------:R-:W-:Y:S02]  /*4b60*/  ISETP.NE.AND P0, PT, R5, 0x7ff00000, PT ;  /* 0x7ff000000500780c */ /* 0x000fe40003f05270 */
[----:B------:R-:W-:Y:S02]  /*4b70*/  LOP3.LUT R37, R25, 0x80000000, R23, 0x48, !PT ;  /* 0x8000000019257812 */ /* 0x000fe400078e4817 */
[----:B------:R-:W-:-:S13]  /*4b80*/  ISETP.EQ.OR P0, PT, R6, RZ, !P0 ;  /* 0x000000ff0600720c */ /* 0x000fda0004702670 */
[----:B------:R-:W-:Y:S01]  /*4b90*/  @P0 LOP3.LUT R3, R37, 0x7ff00000, RZ, 0xfc, !PT ;  /* 0x7ff0000025030812 */ /* 0x000fe200078efcff */
[----:B------:R-:W-:Y:S02]  /*4ba0*/  @!P0 IMAD.MOV.U32 R36, RZ, RZ, RZ ;  /* 0x000000ffff248224 */ /* 0x000fe400078e00ff */
[----:B------:R-:W-:Y:S01]  /*4bb0*/  @P0 IMAD.MOV.U32 R36, RZ, RZ, RZ ;  /* 0x000000ffff240224 */ /* 0x000fe200078e00ff */
[----:B------:R-:W-:Y:S01]  /*4bc0*/  @P0 MOV R37, R3 ;  /* 0x0000000300250202 */ /* 0x000fe20000000f00 */
[----:B------:R-:W-:Y:S06]  /*4bd0*/  BRA `(.L_x_81) ;  /* 0x0000000000147947 */ /* 0x000fec0003800000 */
.L_x_83:
[----:B------:R-:W-:Y:S01]  /*4be0*/  LOP3.LUT R37, R23, 0x80000, RZ, 0xfc, !PT ;  /* 0x0008000017257812 */ /* 0x000fe200078efcff */
[----:B------:R-:W-:Y:S01]  /*4bf0*/  IMAD.MOV.U32 R36, RZ, RZ, R22 ;  /* 0x000000ffff247224 */ /* 0x000fe200078e0016 */
[----:B------:R-:W-:Y:S06]  /*4c00*/  BRA `(.L_x_81) ;  /* 0x0000000000087947 */ /* 0x000fec0003800000 */
.L_x_82:
[----:B------:R-:W-:Y:S01]  /*4c10*/  LOP3.LUT R37, R25, 0x80000, RZ, 0xfc, !PT ;  /* 0x0008000019257812 */ /* 0x000fe200078efcff */
[----:B------:R-:W-:-:S07]  /*4c20*/  IMAD.MOV.U32 R36, RZ, RZ, R24 ;  /* 0x000000ffff247224 */ /* 0x000fce00078e0018 */
.L_x_81:
[----:B------:R-:W-:Y:S05]  /*4c30*/  BSYNC.RECONVERGENT B1 ;  /* 0x0000000000017941 */ /* 0x000fea0003800200 */
.L_x_79:
[----:B------:R-:W-:Y:S01]  /*4c40*/  IMAD.MOV.U32 R3, RZ, RZ, 0x0 ;  /* 0x00000000ff037424 */ /* 0x000fe200078e00ff */
[----:B------:R-:W-:Y:S01]  /*4c50*/  MOV R5, R37 ;  /* 0x0000002500057202 */ /* 0x000fe20000000f00 */
[----:B------:R-:W-:Y:S02]  /*4c60*/  IMAD.MOV.U32 R4, RZ, RZ, R36 ;  /* 0x000000ffff047224 */ /* 0x000fe400078e0024 */
[----:B------:R-:W-:Y:S05]  /*4c70*/  RET.REL.NODEC R2 `(_Z37calculateCorrelationCoefficientMatrixPdPKdiii) ;  /* 0xffffffb002e07950 */ /* 0x000fea0003c3ffff */
        .weak           $__internal_2_$__cuda_sm20_dsqrt_rn_f64_mediumpath_v1
        .type           $__internal_2_$__cuda_sm20_dsqrt_rn_f64_mediumpath_v1,@function
        .size           $__internal_2_$__cuda_sm20_dsqrt_rn_f64_mediumpath_v1,(.L_x_91 - $__internal_2_$__cuda_sm20_dsqrt_rn_f64_mediumpath_v1)
$__internal_2_$__cuda_sm20_dsqrt_rn_f64_mediumpath_v1:
[----:B------:R-:W-:Y:S01]  /*4c80*/  ISETP.GE.U32.AND P0, PT, R24, -0x3400000, PT ;  /* 0xfcc000001800780c */ /* 0x000fe20003f06070 */
[----:B------:R-:W-:-:S12]  /*4c90*/  BSSY.RECONVERGENT B1, `(.L_x_84) ;  /* 0x0000023000017945 */ /* 0x000fd80003800200 */
[----:B------:R-:W-:Y:S05]  /*4ca0*/  @!P0 BRA `(.L_x_85) ;  /* 0x0000000000208947 */ /* 0x000fea0003800000 */
[----:B------:R-:W-:-:S10]  /*4cb0*/  DFMA.RM R4, R22, R4, R20 ;  /* 0x000000041604722b */ /* 0x000fd40000004014 */
[----:B------:R-:W-:-:S05]  /*4cc0*/  IADD3 R20, P0, PT, R4, 0x1, RZ ;  /* 0x0000000104147810 */ /* 0x000fca0007f1e0ff */
[----:B------:R-:W-:-:S06]  /*4cd0*/  IMAD.X R21, RZ, RZ, R5, P0 ;  /* 0x000000ffff157224 */ /* 0x000fcc00000e0605 */
[----:B------:R-:W-:-:S08]  /*4ce0*/  DFMA.RP R2, -R4, R20, R2 ;  /* 0x000000140402722b */ /* 0x000fd00000008102 */
[----:B------:R-:W-:-:S06]  /*4cf0*/  DSETP.GT.AND P0, PT, R2, RZ, PT ;  /* 0x000000ff0200722a */ /* 0x000fcc0003f04000 */
[----:B------:R-:W-:Y:S02]  /*4d00*/  FSEL R4, R20, R4, P0 ;  /* 0x0000000414047208 */ /* 0x000fe40000000000 */
[----:B------:R-:W-:Y:S01]  /*4d10*/  FSEL R5, R21, R5, P0 ;  /* 0x0000000515057208 */ /* 0x000fe20000000000 */
[----:B------:R-:W-:Y:S06]  /*4d20*/  BRA `(.L_x_86) ;  /* 0x0000000000647947 */ /* 0x000fec0003800000 */
.L_x_85:
[----:B------:R-:W-:-:S14]  /*4d30*/  DSETP.NE.AND P0, PT, R2, RZ, PT ;  /* 0x000000ff0200722a */ /* 0x000fdc0003f05000 */
[----:B------:R-:W-:Y:S05]  /*4d40*/  @!P0 BRA `(.L_x_87) ;  /* 0x0000000000588947 */ /* 0x000fea0003800000 */
[----:B------:R-:W-:-:S13]  /*4d50*/  ISETP.GE.AND P0, PT, R3, RZ, PT ;  /* 0x000000ff0300720c */ /* 0x000fda0003f06270 */
[----:B------:R-:W-:Y:S01]  /*4d60*/  @!P0 IMAD.MOV.U32 R4, RZ, RZ, 0x0 ;  /* 0x00000000ff048424 */ /* 0x000fe200078e00ff */
[----:B------:R-:W-:Y:S01]  /*4d70*/  @!P0 MOV R5, 0xfff80000 ;  /* 0xfff8000000058802 */ /* 0x000fe20000000f00 */
[----:B------:R-:W-:Y:S06]  /*4d80*/  @!P0 BRA `(.L_x_86) ;  /* 0x00000000004c8947 */ /* 0x000fec0003800000 */
[----:B------:R-:W-:-:S13]  /*4d90*/  ISETP.GT.AND P0, PT, R3, 0x7fefffff, PT ;  /* 0x7fefffff0300780c */ /* 0x000fda0003f04270 */
[----:B------:R-:W-:Y:S05]  /*4da0*/  @P0 BRA `(.L_x_87) ;  /* 0x0000000000400947 */ /* 0x000fea0003800000 */
[----:B------:R-:W-:Y:S01]  /*4db0*/  DMUL R2, R2, 8.11296384146066816958e+31 ;  /* 0x4690000002027828 */ /* 0x000fe20000000000 */
[----:B------:R-:W-:Y:S02]  /*4dc0*/  IMAD.MOV.U32 R4, RZ, RZ, RZ ;  /* 0x000000ffff047224 */ /* 0x000fe400078e00ff */
[----:B------:R-:W-:Y:S02]  /*4dd0*/  IMAD.MOV.U32 R22, RZ, RZ, 0x0 ;  /* 0x00000000ff167424 */ /* 0x000fe400078e00ff */
[----:B------:R-:W-:Y:S01]  /*4de0*/  IMAD.MOV.U32 R23, RZ, RZ, 0x3fd80000 ;  /* 0x3fd80000ff177424 */ /* 0x000fe200078e00ff */
[----:B------:R-:W0:Y:S02]  /*4df0*/  MUFU.RSQ64H R5, R3 ;  /* 0x0000000300057308 */ /* 0x000e240000001c00 */
[----:B0-----:R-:W-:-:S08]  /*4e00*/  DMUL R20, R4, R4 ;  /* 0x0000000404147228 */ /* 0x001fd00000000000 */
[----:B------:R-:W-:-:S08]  /*4e10*/  DFMA R20, R2, -R20, 1 ;  /* 0x3ff000000214742b */ /* 0x000fd00000000814 */
[----:B------:R-:W-:Y:S02]  /*4e20*/  DFMA R22, R20, R22, 0.5 ;  /* 0x3fe000001416742b */ /* 0x000fe40000000016 */
[----:B------:R-:W-:-:S08]  /*4e30*/  DMUL R20, R4, R20 ;  /* 0x0000001404147228 */ /* 0x000fd00000000000 */
[----:B------:R-:W-:-:S08]  /*4e40*/  DFMA R20, R22, R20, R4 ;  /* 0x000000141614722b */ /* 0x000fd00000000004 */
[----:B------:R-:W-:Y:S02]  /*4e50*/  DMUL R4, R2, R20 ;  /* 0x0000001402047228 */ /* 0x000fe40000000000 */
[----:B------:R-:W-:-:S06]  /*4e60*/  IADD3 R21, PT, PT, R21, -0x100000, RZ ;  /* 0xfff0000015157810 */ /* 0x000fcc0007ffe0ff */
[----:B------:R-:W-:-:S08]  /*4e70*/  DFMA R22, R4, -R4, R2 ;  /* 0x800000040416722b */ /* 0x000fd00000000002 */
[----:B------:R-:W-:-:S10]  /*4e80*/  DFMA R4, R20, R22, R4 ;  /* 0x000000161404722b */ /* 0x000fd40000000004 */
[----:B------:R-:W-:Y:S01]  /*4e90*/  VIADD R5, R5, 0xfcb00000 ;  /* 0xfcb0000005057836 */ /* 0x000fe20000000000 */
[----:B------:R-:W-:Y:S06]  /*4ea0*/  BRA `(.L_x_86) ;  /* 0x0000000000047947 */ /* 0x000fec0003800000 */
.L_x_87:
[----:B------:R-:W-:-:S11]  /*4eb0*/  DADD R4, R2, R2 ;  /* 0x0000000002047229 */ /* 0x000fd60000000002 */
.L_x_86:
[----:B------:R-:W-:Y:S05]  /*4ec0*/  BSYNC.RECONVERGENT B1 ;  /* 0x0000000000017941 */ /* 0x000fea0003800200 */
.L_x_84:
[----:B------:R-:W-:-:S04]  /*4ed0*/  IMAD.MOV.U32 R7, RZ, RZ, 0x0 ;  /* 0x00000000ff077424 */ /* 0x000fc800078e00ff */
[----:B------:R-:W-:Y:S05]  /*4ee0*/  RET.REL.NODEC R6 `(_Z37calculateCorrelationCoefficientMatrixPdPKdiii) ;  /* 0xffffffb006447950 */ /* 0x000fea0003c3ffff */
.L_x_88:
        /* <DEDUP_REMOVED lines=9> */
.L_x_91:


//--------------------- .nv.shared.reserved.0     --------------------------
	.section	.nv.shared.reserved.0,"aw",@nobits
	.weak		__nv_reservedSMEM_offset_0_alias
	.size		__nv_reservedSMEM_offset_0_alias, 0, 64
	.other		__nv_reservedSMEM_offset_0_alias,@"STO_CUDA_RESERVED_SHARED STV_DEFAULT"
__nv_reservedSMEM_offset_0_alias:
	.zero		0
	.zero		64


//--------------------- .nv.global                --------------------------
	.section	.nv.global,"aw",@nobits
.nv.global:
	.type		_ZN34_INTERNAL_b894f7c1_4_k_cu_6bdcceec6thrust24THRUST_300001_SM_1000_NS12placeholders2_8E,@object
	.size		_ZN34_INTERNAL_b894f7c1_4_k_cu_6bdcceec6thrust24THRUST_300001_SM_1000_NS12placeholders2_8E,(_ZN34_INTERNAL_b894f7c1_4_k_cu_6bdcceec4cuda3std3__436_GLOBAL__N__b894f7c1_4_k_cu_6bdcceec6ignoreE - _ZN34_INTERNAL_b894f7c1_4_k_cu_6bdcceec6thrust24THRUST_300001_SM_1000_NS12placeholders2_8E)
_ZN34_INTERNAL_b894f7c1_4_k_cu_6bdcceec6thrust24THRUST_300001_SM_1000_NS12placeholders2_8E:
	.zero		1
	.type		_ZN34_INTERNAL_b894f7c1_4_k_cu_6bdcceec4cuda3std3__436_GLOBAL__N__b894f7c1_4_k_cu_6bdcceec6ignoreE,@object
	.size		_ZN34_INTERNAL_b894f7c1_4_k_cu_6bdcceec4cuda3std3__436_GLOBAL__N__b894f7c1_4_k_cu_6bdcceec6ignoreE,(_ZN34_INTERNAL_b894f7c1_4_k_cu_6bdcceec4cuda3std6ranges3__45__cpo4dataE - _ZN34_INTERNAL_b894f7c1_4_k_cu_6bdcceec4cuda3std3__436_GLOBAL__N__b894f7c1_4_k_cu_6bdcceec6ignoreE)
_ZN34_INTERNAL_b894f7c1_4_k_cu_6bdcceec4cuda3std3__436_GLOBAL__N__b894f7c1_4_k_cu_6bdcceec6ignoreE:
	.zero		1
	.type		_ZN34_INTERNAL_b894f7c1_4_k_cu_6bdcceec4cuda3std6ranges3__45__cpo4dataE,@object
	.size		_ZN34_INTERNAL_b894f7c1_4_k_cu_6bdcceec4cuda3std6ranges3__45__cpo4dataE,(_ZN34_INTERNAL_b894f7c1_4_k_cu_6bdcceec6thrust24THRUST_300001_SM_1000_NS6system3cpp3parE - _ZN34_INTERNAL_b894f7c1_4_k_cu_6bdcceec4cuda3std6ranges3__45__cpo4dataE)
_ZN34_INTERNAL_b894f7c1_4_k_cu_6bdcceec4cuda3std6ranges3__45__cpo4dataE:
	.zero		1
	.type		_ZN34_INTERNAL_b894f7c1_4_k_cu_6bdcceec6thrust24THRUST_300001_SM_1000_NS6system3cpp3parE,@object
	.size		_ZN34_INTERNAL_b894f7c1_4_k_cu_6bdcceec6thrust24THRUST_300001_SM_1000_NS6system3cpp3parE,(_ZN34_INTERNAL_b894f7c1_4_k_cu_6bdcceec4cuda3std3__45__cpo5beginE - _ZN34_INTERNAL_b894f7c1_4_k_cu_6bdcceec6thrust24THRUST_300001_SM_1000_NS6system3cpp3parE)
_ZN34_INTERNAL_b894f7c1_4_k_cu_6bdcceec6thrust24THRUST_300001_SM_1000_NS6system3cpp3parE:
	.zero		1
	.type		_ZN34_INTERNAL_b894f7c1_4_k_cu_6bdcceec4cuda3std3__45__cpo5beginE,@object
	.size		_ZN34_INTERNAL_b894f7c1_4_k_cu_6bdcceec4cuda3std3__45__cpo5beginE,(_ZN34_INTERNAL_b894f7c1_4_k_cu_6bdcceec4cuda3std6ranges3__45__cpo5beginE - _ZN34_INTERNAL_b894f7c1_4_k_cu_6bdcceec4cuda3std3__45__cpo5beginE)
_ZN34_INTERNAL_b894f7c1_4_k_cu_6bdcceec4cuda3std3__45__cpo5beginE:
	.zero		1
	.type		_ZN34_INTERNAL_b894f7c1_4_k_cu_6bdcceec4cuda3std6ranges3__45__cpo5beginE,@object
	.size		_ZN34_INTERNAL_b894f7c1_4_k_cu_6bdcceec4cuda3std6ranges3__45__cpo5beginE,(_ZN34_INTERNAL_b894f7c1_4_k_cu_6bdcceec6thrust24THRUST_300001_SM_1000_NS6deviceE - _ZN34_INTERNAL_b894f7c1_4_k_cu_6bdcceec4cuda3std6ranges3__45__cpo5beginE)
_ZN34_INTERNAL_b894f7c1_4_k_cu_6bdcceec4cuda3std6ranges3__45__cpo5beginE:
	.zero		1
	.type		_ZN34_INTERNAL_b894f7c1_4_k_cu_6bdcceec6thrust24THRUST_300001_SM_1000_NS6deviceE,@object
	.size		_ZN34_INTERNAL_b894f7c1_4_k_cu_6bdcceec6thrust24THRUST_300001_SM_1000_NS6deviceE,(_ZN34_INTERNAL_b894f7c1_4_k_cu_6bdcceec4cuda3std3__47nulloptE - _ZN34_INTERNAL_b894f7c1_4_k_cu_6bdcceec6thrust24THRUST_300001_SM_1000_NS6deviceE)
_ZN34_INTERNAL_b894f7c1_4_k_cu_6bdcceec6thrust24THRUST_300001_SM_1000_NS6deviceE:
	.zero		1
	.type		_ZN34_INTERNAL_b894f7c1_4_k_cu_6bdcceec4cuda3std3__47nulloptE,@object
	.size		_ZN34_INTERNAL_b894f7c1_4_k_cu_6bdcceec4cuda3std3__47nulloptE,(_ZN34_INTERNAL_b894f7c1_4_k_cu_6bdcceec4cuda3std6ranges3__45__cpo8distanceE - _ZN34_INTERNAL_b894f7c1_4_k_cu_6bdcceec4cuda3std3__47nulloptE)
_ZN34_INTERNAL_b894f7c1_4_k_cu_6bdcceec4cuda3std3__47nulloptE:
	.zero		1
	.type		_ZN34_INTERNAL_b894f7c1_4_k_cu_6bdcceec4cuda3std6ranges3__45__cpo8distanceE,@object
	.size		_ZN34_INTERNAL_b894f7c1_4_k_cu_6bdcceec4cuda3std6ranges3__45__cpo8distanceE,(_ZN34_INTERNAL_b894f7c1_4_k_cu_6bdcceec6thrust24THRUST_300001_SM_1000_NS12placeholders2_4E - _ZN34_INTERNAL_b894f7c1_4_k_cu_6bdcceec4cuda3std6ranges3__45__cpo8distanceE)
_ZN34_INTERNAL_b894f7c1_4_k_cu_6bdcceec4cuda3std6ranges3__45__cpo8distanceE:
	.zero		1
	.type		_ZN34_INTERNAL_b894f7c1_4_k_cu_6bdcceec6thrust24THRUST_300001_SM_1000_NS12placeholders2_4E,@object
	.size		_ZN34_INTERNAL_b894f7c1_4_k_cu_6bdcceec6thrust24THRUST_300001_SM_1000_NS12placeholders2_4E,(_ZN34_INTERNAL_b894f7c1_4_k_cu_6bdcceec4cuda3std3__45__cpo6rbeginE - _ZN34_INTERNAL_b894f7c1_4_k_cu_6bdcceec6thrust24THRUST_300001_SM_1000_NS12placeholders2_4E)
_ZN34_INTERNAL_b894f7c1_4_k_cu_6bdcceec6thrust24THRUST_300001_SM_1000_NS12placeholders2_4E:
	.zero		1
	.type		_ZN34_INTERNAL_b894f7c1_4_k_cu_6bdcceec4cuda3std3__45__cpo6rbeginE,@object
	.size		_ZN34_INTERNAL_b894f7c1_4_k_cu_6bdcceec4cuda3std3__45__cpo6rbeginE,(_ZN34_INTERNAL_b894f7c1_4_k_cu_6bdcceec4cuda3std6ranges3__45__cpo7advanceE - _ZN34_INTERNAL_b894f7c1_4_k_cu_6bdcceec4cuda3std3__45__cpo6rbeginE)
_ZN34_INTERNAL_b894f7c1_4_k_cu_6bdcceec4cuda3std3__45__cpo6rbeginE:
	.zero		1
	.type		_ZN34_INTERNAL_b894f7c1_4_k_cu_6bdcceec4cuda3std6ranges3__45__cpo7advanceE,@object
	.size		_ZN34_INTERNAL_b894f7c1_4_k_cu_6bdcceec4cuda3std6ranges3__45__cpo7advanceE,(_ZN34_INTERNAL_b894f7c1_4_k_cu_6bdcceec6thrust24THRUST_300001_SM_1000_NS12placeholders3_10E - _ZN34_INTERNAL_b894f7c1_4_k_cu_6bdcceec4cuda3std6ranges3__45__cpo7advanceE)
_ZN34_INTERNAL_b894f7c1_4_k_cu_6bdcceec4cuda3std6ranges3__45__cpo7advanceE:
	.zero		1
	.type		_ZN34_INTERNAL_b894f7c1_4_k_cu_6bdcceec6thrust24THRUST_300001_SM_1000_NS12placeholders3_10E,@object
	.size		_ZN34_INTERNAL_b894f7c1_4_k_cu_6bdcceec6thrust24THRUST_300001_SM_1000_NS12placeholders3_10E,(_ZN34_INTERNAL_b894f7c1_4_k_cu_6bdcceec4cuda3std3__48in_placeE - _ZN34_INTERNAL_b894f7c1_4_k_cu_6bdcceec6thrust24THRUST_300001_SM_1000_NS12placeholders3_10E)
_ZN34_INTERNAL_b894f7c1_4_k_cu_6bdcceec6thrust24THRUST_300001_SM_1000_NS12placeholders3_10E:
	.zero		1
	.type		_ZN34_INTERNAL_b894f7c1_4_k_cu_6bdcceec4cuda3std3__48in_placeE,@object
	.size		_ZN34_INTERNAL_b894f7c1_4_k_cu_6bdcceec4cuda3std3__48in_placeE,(_ZN34_INTERNAL_b894f7c1_4_k_cu_6bdcceec4cuda3std6ranges3__45__cpo4sizeE - _ZN34_INTERNAL_b894f7c1_4_k_cu_6bdcceec4cuda3std3__48in_placeE)
_ZN34_INTERNAL_b894f7c1_4_k_cu_6bdcceec4cuda3std3__48in_placeE:
	.zero		1
	.type		_ZN34_INTERNAL_b894f7c1_4_k_cu_6bdcceec4cuda3std6ranges3__45__cpo4sizeE,@object
	.size		_ZN34_INTERNAL_b894f7c1_4_k_cu_6bdcceec4cuda3std6ranges3__45__cpo4sizeE,(_ZN34_INTERNAL_b894f7c1_4_k_cu_6bdcceec6thrust24THRUST_300001_SM_1000_NS12placeholders2_2E - _ZN34_INTERNAL_b894f7c1_4_k_cu_6bdcceec4cuda3std6ranges3__45__cpo4sizeE)
_ZN34_INTERNAL_b894f7c1_4_k_cu_6bdcceec4cuda3std6ranges3__45__cpo4sizeE:
	.zero		1
	.type		_ZN34_INTERNAL_b894f7c1_4_k_cu_6bdcceec6thrust24THRUST_300001_SM_1000_NS12placeholders2_2E,@object
	.size		_ZN34_INTERNAL_b894f7c1_4_k_cu_6bdcceec6thrust24THRUST_300001_SM_1000_NS12placeholders2_2E,(_ZN34_INTERNAL_b894f7c1_4_k_cu_6bdcceec4cuda3std3__45__cpo6cbeginE - _ZN34_INTERNAL_b894f7c1_4_k_cu_6bdcceec6thrust24THRUST_300001_SM_1000_NS12placeholders2_2E)
_ZN34_INTERNAL_b894f7c1_4_k_cu_6bdcceec6thrust24THRUST_300001_SM_1000_NS12placeholders2_2E:
	.zero		1
	.type		_ZN34_INTERNAL_b894f7c1_4_k_cu_6bdcceec4cuda3std3__45__cpo6cbeginE,@object
	.size		_ZN34_INTERNAL_b894f7c1_4_k_cu_6bdcceec4cuda3std3__45__cpo6cbeginE,(_ZN34_INTERNAL_b894f7c1_4_k_cu_6bdcceec4cuda3std6ranges3__45__cpo6cbeginE - _ZN34_INTERNAL_b894f7c1_4_k_cu_6bdcceec4cuda3std3__45__cpo6cbeginE)
_ZN34_INTERNAL_b894f7c1_4_k_cu_6bdcceec4cuda3std3__45__cpo6cbeginE:
	.zero		1
	.type		_ZN34_INTERNAL_b894f7c1_4_k_cu_6bdcceec4cuda3std6ranges3__45__cpo6cbeginE,@object
	.size		_ZN34_INTERNAL_b894f7c1_4_k_cu_6bdcceec4cuda3std6ranges3__45__cpo6cbeginE,(_ZN34_INTERNAL_b894f7c1_4_k_cu_6bdcceec6thrust24THRUST_300001_SM_1000_NS12placeholders2_6E - _ZN34_INTERNAL_b894f7c1_4_k_cu_6bdcceec4cuda3std6ranges3__45__cpo6cbeginE)
_ZN34_INTERNAL_b894f7c1_4_k_cu_6bdcceec4cuda3std6ranges3__45__cpo6cbeginE:
	.zero		1
	.type		_ZN34_INTERNAL_b894f7c1_4_k_cu_6bdcceec6thrust24THRUST_300001_SM_1000_NS12placeholders2_6E,@object
	.size		_ZN34_INTERNAL_b894f7c1_4_k_cu_6bdcceec6thrust24THRUST_300001_SM_1000_NS12placeholders2_6E,(_ZN34_INTERNAL_b894f7c1_4_k_cu_6bdcceec4cuda3std3__45__cpo7crbeginE - _ZN34_INTERNAL_b894f7c1_4_k_cu_6bdcceec6thrust24THRUST_300001_SM_1000_NS12placeholders2_6E)
_ZN34_INTERNAL_b894f7c1_4_k_cu_6bdcceec6thrust24THRUST_300001_SM_1000_NS12placeholders2_6E:
	.zero		1
	.type		_ZN34_INTERNAL_b894f7c1_4_k_cu_6bdcceec4cuda3std3__45__cpo7crbeginE,@object
	.size		_ZN34_INTERNAL_b894f7c1_4_k_cu_6bdcceec4cuda3std3__45__cpo7crbeginE,(_ZN34_INTERNAL_b894f7c1_4_k_cu_6bdcceec4cuda3std6ranges3__45__cpo4nextE - _ZN34_INTERNAL_b894f7c1_4_k_cu_6bdcceec4cuda3std3__45__cpo7crbeginE)
_ZN34_INTERNAL_b894f7c1_4_k_cu_6bdcceec4cuda3std3__45__cpo7crbeginE:
	.zero		1
	.type		_ZN34_INTERNAL_b894f7c1_4_k_cu_6bdcceec4cuda3std6ranges3__45__cpo4nextE,@object
	.size		_ZN34_INTERNAL_b894f7c1_4_k_cu_6bdcceec4cuda3std6ranges3__45__cpo4nextE,(_ZN34_INTERNAL_b894f7c1_4_k_cu_6bdcceec4cuda3std6ranges3__45__cpo4swapE - _ZN34_INTERNAL_b894f7c1_4_k_cu_6bdcceec4cuda3std6ranges3__45__cpo4nextE)
_ZN34_INTERNAL_b894f7c1_4_k_cu_6bdcceec4cuda3std6ranges3__45__cpo4nextE:
	.zero		1
	.type		_ZN34_INTERNAL_b894f7c1_4_k_cu_6bdcceec4cuda3std6ranges3__45__cpo4swapE,@object
	.size		_ZN34_INTERNAL_b894f7c1_4_k_cu_6bdcceec4cuda3std6ranges3__45__cpo4swapE,(_ZN34_INTERNAL_b894f7c1_4_k_cu_6bdcceec6thrust24THRUST_300001_SM_1000_NS8cuda_cub10par_nosyncE - _ZN34_INTERNAL_b894f7c1_4_k_cu_6bdcceec4cuda3std6ranges3__45__cpo4swapE)
_ZN34_INTERNAL_b894f7c1_4_k_cu_6bdcceec4cuda3std6ranges3__45__cpo4swapE:
	.zero		1
	.type		_ZN34_INTERNAL_b894f7c1_4_k_cu_6bdcceec6thrust24THRUST_300001_SM_1000_NS8cuda_cub10par_nosyncE,@object
	.size		_ZN34_INTERNAL_b894f7c1_4_k_cu_6bdcceec6thrust24THRUST_300001_SM_1000_NS8cuda_cub10par_nosyncE,(_ZN34_INTERNAL_b894f7c1_4_k_cu_6bdcceec6thrust24THRUST_300001_SM_1000_NS3seqE - _ZN34_INTERNAL_b894f7c1_4_k_cu_6bdcceec6thrust24THRUST_300001_SM_1000_NS8cuda_cub10par_nosyncE)
_ZN34_INTERNAL_b894f7c1_4_k_cu_6bdcceec6thrust24THRUST_300001_SM_1000_NS8cuda_cub10par_nosyncE:
	.zero		1
	.type		_ZN34_INTERNAL_b894f7c1_4_k_cu_6bdcceec6thrust24THRUST_300001_SM_1000_NS3seqE,@object
	.size		_ZN34_INTERNAL_b894f7c1_4_k_cu_6bdcceec6thrust24THRUST_300001_SM_1000_NS3seqE,(_ZN34_INTERNAL_b894f7c1_4_k_cu_6bdcceec4cuda3std3__420unreachable_sentinelE - _ZN34_INTERNAL_b894f7c1_4_k_cu_6bdcceec6thrust24THRUST_300001_SM_1000_NS3seqE)
_ZN34_INTERNAL_b894f7c1_4_k_cu_6bdcceec6thrust24THRUST_300001_SM_1000_NS3seqE:
	.zero		1
	.type		_ZN34_INTERNAL_b894f7c1_4_k_cu_6bdcceec4cuda3std3__420unreachable_sentinelE,@object
	.size		_ZN34_INTERNAL_b894f7c1_4_k_cu_6bdcceec4cuda3std3__420unreachable_sentinelE,(_ZN34_INTERNAL_b894f7c1_4_k_cu_6bdcceec4cuda3std6ranges3__45__cpo5ssizeE - _ZN34_INTERNAL_b894f7c1_4_k_cu_6bdcceec4cuda3std3__420unreachable_sentinelE)
_ZN34_INTERNAL_b894f7c1_4_k_cu_6bdcceec4cuda3std3__420unreachable_sentinelE:
	.zero		1
	.type		_ZN34_INTERNAL_b894f7c1_4_k_cu_6bdcceec4cuda3std6ranges3__45__cpo5ssizeE,@object
	.size		_ZN34_INTERNAL_b894f7c1_4_k_cu_6bdcceec4cuda3std6ranges3__45__cpo5ssizeE,(_ZN34_INTERNAL_b894f7c1_4_k_cu_6bdcceec6thrust24THRUST_300001_SM_1000_NS12placeholders2_3E - _ZN34_INTERNAL_b894f7c1_4_k_cu_6bdcceec4cuda3std6ranges3__45__cpo5ssizeE)
_ZN34_INTERNAL_b894f7c1_4_k_cu_6bdcceec4cuda3std6ranges3__45__cpo5ssizeE:
	.zero		1
	.type		_ZN34_INTERNAL_b894f7c1_4_k_cu_6bdcceec6thrust24THRUST_300001_SM_1000_NS12placeholders2_3E,@object
	.size		_ZN34_INTERNAL_b894f7c1_4_k_cu_6bdcceec6thrust24THRUST_300001_SM_1000_NS12placeholders2_3E,(_ZN34_INTERNAL_b894f7c1_4_k_cu_6bdcceec4cuda3std3__45__cpo4cendE - _ZN34_INTERNAL_b894f7c1_4_k_cu_6bdcceec6thrust24THRUST_300001_SM_1000_NS12placeholders2_3E)
_ZN34_INTERNAL_b894f7c1_4_k_cu_6bdcceec6thrust24THRUST_300001_SM_1000_NS12placeholders2_3E:
	.zero		1
	.type		_ZN34_INTERNAL_b894f7c1_4_k_cu_6bdcceec4cuda3std3__45__cpo4cendE,@object
	.size		_ZN34_INTERNAL_b894f7c1_4_k_cu_6bdcceec4cuda3std3__45__cpo4cendE,(_ZN34_INTERNAL_b894f7c1_4_k_cu_6bdcceec4cuda3std6ranges3__45__cpo4cendE - _ZN34_INTERNAL_b894f7c1_4_k_cu_6bdcceec4cuda3std3__45__cpo4cendE)
_ZN34_INTERNAL_b894f7c1_4_k_cu_6bdcceec4cuda3std3__45__cpo4cendE:
	.zero		1
	.type		_ZN34_INTERNAL_b894f7c1_4_k_cu_6bdcceec4cuda3std6ranges3__45__cpo4cendE,@object
	.size		_ZN34_INTERNAL_b894f7c1_4_k_cu_6bdcceec4cuda3std6ranges3__45__cpo4cendE,(_ZN34_INTERNAL_b894f7c1_4_k_cu_6bdcceec6thrust24THRUST_300001_SM_1000_NS12placeholders2_7E - _ZN34_INTERNAL_b894f7c1_4_k_cu_6bdcceec4cuda3std6ranges3__45__cpo4cendE)
_ZN34_INTERNAL_b894f7c1_4_k_cu_6bdcceec4cuda3std6ranges3__45__cpo4cendE:
	.zero		1
	.type		_ZN34_INTERNAL_b894f7c1_4_k_cu_6bdcceec6thrust24THRUST_300001_SM_1000_NS12placeholders2_7E,@object
	.size		_ZN34_INTERNAL_b894f7c1_4_k_cu_6bdcceec6thrust24THRUST_300001_SM_1000_NS12placeholders2_7E,(_ZN34_INTERNAL_b894f7c1_4_k_cu_6bdcceec4cuda3std3__45__cpo5crendE - _ZN34_INTERNAL_b894f7c1_4_k_cu_6bdcceec6thrust24THRUST_300001_SM_1000_NS12placeholders2_7E)
_ZN34_INTERNAL_b894f7c1_4_k_cu_6bdcceec6thrust24THRUST_300001_SM_1000_NS12placeholders2_7E:
	.zero		1
	.type		_ZN34_INTERNAL_b894f7c1_4_k_cu_6bdcceec4cuda3std3__45__cpo5crendE,@object
	.size		_ZN34_INTERNAL_b894f7c1_4_k_cu_6bdcceec4cuda3std3__45__cpo5crendE,(_ZN34_INTERNAL_b894f7c1_4_k_cu_6bdcceec4cuda3std6ranges3__45__cpo4prevE - _ZN34_INTERNAL_b894f7c1_4_k_cu_6bdcceec4cuda3std3__45__cpo5crendE)
_ZN34_INTERNAL_b894f7c1_4_k_cu_6bdcceec4cuda3std3__45__cpo5crendE:
	.zero		1
	.type		_ZN34_INTERNAL_b894f7c1_4_k_cu_6bdcceec4cuda3std6ranges3__45__cpo4prevE,@object
	.size		_ZN34_INTERNAL_b894f7c1_4_k_cu_6bdcceec4cuda3std6ranges3__45__cpo4prevE,(_ZN34_INTERNAL_b894f7c1_4_k_cu_6bdcceec4cuda3std6ranges3__45__cpo9iter_moveE - _ZN34_INTERNAL_b894f7c1_4_k_cu_6bdcceec4cuda3std6ranges3__45__cpo4prevE)
_ZN34_INTERNAL_b894f7c1_4_k_cu_6bdcceec4cuda3std6ranges3__45__cpo4prevE:
	.zero		1
	.type		_ZN34_INTERNAL_b894f7c1_4_k_cu_6bdcceec4cuda3std6ranges3__45__cpo9iter_moveE,@object
	.size		_ZN34_INTERNAL_b894f7c1_4_k_cu_6bdcceec4cuda3std6ranges3__45__cpo9iter_moveE,(_ZN34_INTERNAL_b894f7c1_4_k_cu_6bdcceec6thrust24THRUST_300001_SM_1000_NS6system6detail10sequential3seqE - _ZN34_INTERNAL_b894f7c1_4_k_cu_6bdcceec4cuda3std6ranges3__45__cpo9iter_moveE)
_ZN34_INTERNAL_b894f7c1_4_k_cu_6bdcceec4cuda3std6ranges3__45__cpo9iter_moveE:
	.zero		1
	.type		_ZN34_INTERNAL_b894f7c1_4_k_cu_6bdcceec6thrust24THRUST_300001_SM_1000_NS6system6detail10sequential3seqE,@object
	.size		_ZN34_INTERNAL_b894f7c1_4_k_cu_6bdcceec6thrust24THRUST_300001_SM_1000_NS6system6detail10sequential3seqE,(_ZN34_INTERNAL_b894f7c1_4_k_cu_6bdcceec6thrust24THRUST_300001_SM_1000_NS12placeholders2_9E - _ZN34_INTERNAL_b894f7c1_4_k_cu_6bdcceec6thrust24THRUST_300001_SM_1000_NS6system6detail10sequential3seqE)
_ZN34_INTERNAL_b894f7c1_4_k_cu_6bdcceec6thrust24THRUST_300001_SM_1000_NS6system6detail10sequential3seqE:
	.zero		1
	.type		_ZN34_INTERNAL_b894f7c1_4_k_cu_6bdcceec6thrust24THRUST_300001_SM_1000_NS12placeholders2_9E,@object
	.size		_ZN34_INTERNAL_b894f7c1_4_k_cu_6bdcceec6thrust24THRUST_300001_SM_1000_NS12placeholders2_9E,(_ZN34_INTERNAL_b894f7c1_4_k_cu_6bdcceec4cuda3std3__419piecewise_constructE - _ZN34_INTERNAL_b894f7c1_4_k_cu_6bdcceec6thrust24THRUST_300001_SM_1000_NS12placeholders2_9E)
_ZN34_INTERNAL_b894f7c1_4_k_cu_6bdcceec6thrust24THRUST_300001_SM_1000_NS12placeholders2_9E:
	.zero		1
	.type		_ZN34_INTERNAL_b894f7c1_4_k_cu_6bdcceec4cuda3std3__419piecewise_constructE,@object
	.size		_ZN34_INTERNAL_b894f7c1_4_k_cu_6bdcceec4cuda3std3__419piecewise_constructE,(_ZN34_INTERNAL_b894f7c1_4_k_cu_6bdcceec4cuda3std6ranges3__45__cpo5cdataE - _ZN34_INTERNAL_b894f7c1_4_k_cu_6bdcceec4cuda3std3__419piecewise_constructE)
_ZN34_INTERNAL_b894f7c1_4_k_cu_6bdcceec4cuda3std3__419piecewise_constructE:
	.zero		1
	.type		_ZN34_INTERNAL_b894f7c1_4_k_cu_6bdcceec4cuda3std6ranges3__45__cpo5cdataE,@object
	.size		_ZN34_INTERNAL_b894f7c1_4_k_cu_6bdcceec4cuda3std6ranges3__45__cpo5cdataE,(_ZN34_INTERNAL_b894f7c1_4_k_cu_6bdcceec6thrust24THRUST_300001_SM_1000_NS12placeholders2_1E - _ZN34_INTERNAL_b894f7c1_4_k_cu_6bdcceec4cuda3std6ranges3__45__cpo5cdataE)
_ZN34_INTERNAL_b894f7c1_4_k_cu_6bdcceec4cuda3std6ranges3__45__cpo5cdataE:
	.zero		1
	.type		_ZN34_INTERNAL_b894f7c1_4_k_cu_6bdcceec6thrust24THRUST_300001_SM_1000_NS12placeholders2_1E,@object
	.size		_ZN34_INTERNAL_b894f7c1_4_k_cu_6bdcceec6thrust24THRUST_300001_SM_1000_NS12placeholders2_1E,(_ZN34_INTERNAL_b894f7c1_4_k_cu_6bdcceec4cuda3std3__45__cpo3endE - _ZN34_INTERNAL_b894f7c1_4_k_cu_6bdcceec6thrust24THRUST_300001_SM_1000_NS12placeholders2_1E)
_ZN34_INTERNAL_b894f7c1_4_k_cu_6bdcceec6thrust24THRUST_300001_SM_1000_NS12placeholders2_1E:
	.zero		1
	.type		_ZN34_INTERNAL_b894f7c1_4_k_cu_6bdcceec4cuda3std3__45__cpo3endE,@object
	.size		_ZN34_INTERNAL_b894f7c1_4_k_cu_6bdcceec4cuda3std3__45__cpo3endE,(_ZN34_INTERNAL_b894f7c1_4_k_cu_6bdcceec4cuda3std6ranges3__45__cpo3endE - _ZN34_INTERNAL_b894f7c1_4_k_cu_6bdcceec4cuda3std3__45__cpo3endE)
_ZN34_INTERNAL_b894f7c1_4_k_cu_6bdcceec4cuda3std3__45__cpo3endE:
	.zero		1
	.type		_ZN34_INTERNAL_b894f7c1_4_k_cu_6bdcceec4cuda3std6ranges3__45__cpo3endE,@object
	.size		_ZN34_INTERNAL_b894f7c1_4_k_cu_6bdcceec4cuda3std6ranges3__45__cpo3endE,(_ZN34_INTERNAL_b894f7c1_4_k_cu_6bdcceec6thrust24THRUST_300001_SM_1000_NS12placeholders2_5E - _ZN34_INTERNAL_b894f7c1_4_k_cu_6bdcceec4cuda3std6ranges3__45__cpo3endE)
_ZN34_INTERNAL_b894f7c1_4_k_cu_6bdcceec4cuda3std6ranges3__45__cpo3endE:
	.zero		1
	.type		_ZN34_INTERNAL_b894f7c1_4_k_cu_6bdcceec6thrust24THRUST_300001_SM_1000_NS12placeholders2_5E,@object
	.size		_ZN34_INTERNAL_b894f7c1_4_k_cu_6bdcceec6thrust24THRUST_300001_SM_1000_NS12placeholders2_5E,(_ZN34_INTERNAL_b894f7c1_4_k_cu_6bdcceec4cuda3std3__45__cpo4rendE - _ZN34_INTERNAL_b894f7c1_4_k_cu_6bdcceec6thrust24THRUST_300001_SM_1000_NS12placeholders2_5E)
_ZN34_INTERNAL_b894f7c1_4_k_cu_6bdcceec6thrust24THRUST_300001_SM_1000_NS12placeholders2_5E:
	.zero		1
	.type		_ZN34_INTERNAL_b894f7c1_4_k_cu_6bdcceec4cuda3std3__45__cpo4rendE,@object
	.size		_ZN34_INTERNAL_b894f7c1_4_k_cu_6bdcceec4cuda3std3__45__cpo4rendE,(_ZN34_INTERNAL_b894f7c1_4_k_cu_6bdcceec4cuda3std6ranges3__45__cpo9iter_swapE - _ZN34_INTERNAL_b894f7c1_4_k_cu_6bdcceec4cuda3std3__45__cpo4rendE)
_ZN34_INTERNAL_b894f7c1_4_k_cu_6bdcceec4cuda3std3__45__cpo4rendE:
	.zero		1
	.type		_ZN34_INTERNAL_b894f7c1_4_k_cu_6bdcceec4cuda3std6ranges3__45__cpo9iter_swapE,@object
	.size		_ZN34_INTERNAL_b894f7c1_4_k_cu_6bdcceec4cuda3std6ranges3__45__cpo9iter_swapE,(_ZN34_INTERNAL_b894f7c1_4_k_cu_6bdcceec4cuda3std3__48unexpectE - _ZN34_INTERNAL_b894f7c1_4_k_cu_6bdcceec4cuda3std6ranges3__45__cpo9iter_swapE)
_ZN34_INTERNAL_b894f7c1_4_k_cu_6bdcceec4cuda3std6ranges3__45__cpo9iter_swapE:
	.zero		1
	.type		_ZN34_INTERNAL_b894f7c1_4_k_cu_6bdcceec4cuda3std3__48unexpectE,@object
	.size		_ZN34_INTERNAL_b894f7c1_4_k_cu_6bdcceec4cuda3std3__48unexpectE,(_ZN34_INTERNAL_b894f7c1_4_k_cu_6bdcceec6thrust24THRUST_300001_SM_1000_NS8cuda_cub3parE - _ZN34_INTERNAL_b894f7c1_4_k_cu_6bdcceec4cuda3std3__48unexpectE)
_ZN34_INTERNAL_b894f7c1_4_k_cu_6bdcceec4cuda3std3__48unexpectE:
	.zero		1
	.type		_ZN34_INTERNAL_b894f7c1_4_k_cu_6bdcceec6thrust24THRUST_300001_SM_1000_NS8cuda_cub3parE,@object
	.size		_ZN34_INTERNAL_b894f7c1_4_k_cu_6bdcceec6thrust24THRUST_300001_SM_1000_NS8cuda_cub3parE,(.L_29 - _ZN34_INTERNAL_b894f7c1_4_k_cu_6bdcceec6thrust24THRUST_300001_SM_1000_NS8cuda_cub3parE)
_ZN34_INTERNAL_b894f7c1_4_k_cu_6bdcceec6thrust24THRUST_300001_SM_1000_NS8cuda_cub3parE:
	.zero		1
.L_29:


//--------------------- .nv.constant0._ZN3cub18CUB_300001_SM_10006detail11EmptyKernelIvEEvv --------------------------
	.section	.nv.constant0._ZN3cub18CUB_300001_SM_10006detail11EmptyKernelIvEEvv,"a",@progbits
	.sectionflags	@""
	.align	4
.nv.constant0._ZN3cub18CUB_300001_SM_10006detail11EmptyKernelIvEEvv:
	.zero		896


//--------------------- .nv.constant0._Z32calculateInterSubjectCorrelationPdPKdii --------------------------
	.section	.nv.constant0._Z32calculateInterSubjectCorrelationPdPKdii,"a",@progbits
	.sectionflags	@""
	.align	4
.nv.constant0._Z32calculateInterSubjectCorrelationPdPKdii:
	.zero		920


//--------------------- .nv.constant0._Z37calculateCorrelationCoefficientMatrixPdPKdiii --------------------------
	.section	.nv.constant0._Z37calculateCorrelationCoefficientMatrixPdPKdiii,"a",@progbits
	.sectionflags	@""
	.align	4
.nv.constant0._Z37calculateCorrelationCoefficientMatrixPdPKdiii:
	.zero		924


//--------------------- SYMBOLS --------------------------

	.type		.nv.reservedSmem.offset0,@object
	.size		.nv.reservedSmem.offset0,0x4
